// auto-generated by cutlass_sweep.gemm — config: {"arch": "sm_90", "cluster_m": 1, "cluster_n": 1, "dtype": "fp32", "dtype_b": "fp32", "layout": "nt", "stages": 7, "tile_k": 64, "tile_m": 128, "tile_n": 128}
#include "cutlass/cutlass.h"
#include "cutlass/gemm/collective/collective_builder.hpp"
#include "cutlass/gemm/device/gemm_universal_adapter.h"
#include "cutlass/gemm/kernel/gemm_universal.hpp"
#include "cutlass/epilogue/collective/collective_builder.hpp"

using ElemA = float;
using ElemB = float;
using ElemCD = float;
using Acc  = float;
using TileShape    = cute::Shape<cute::_128, cute::_128, cute::_64>;
using ClusterShape = cute::Shape<cute::_1, cute::_1, cute::_1>;

using CollectiveEpilogue = typename cutlass::epilogue::collective::CollectiveBuilder<
    cutlass::arch::Sm90, cutlass::arch::OpClassTensorOp,
    TileShape, ClusterShape,
    cutlass::epilogue::collective::EpilogueTileAuto,
    Acc, Acc,
    ElemCD, cutlass::layout::RowMajor, 128 / cutlass::sizeof_bits<ElemCD>::value,
    ElemCD, cutlass::layout::RowMajor, 128 / cutlass::sizeof_bits<ElemCD>::value,
    cutlass::epilogue::collective::EpilogueScheduleAuto
  >::CollectiveOp;

using CollectiveMainloop = typename cutlass::gemm::collective::CollectiveBuilder<
    cutlass::arch::Sm90, cutlass::arch::OpClassTensorOp,
    ElemA, cutlass::layout::RowMajor, 128 / cutlass::sizeof_bits<ElemA>::value,
    ElemB, cutlass::layout::ColumnMajor, 128 / cutlass::sizeof_bits<ElemB>::value,
    Acc,
    TileShape, ClusterShape,
    cutlass::gemm::collective::StageCount<7>,
    cutlass::gemm::collective::KernelScheduleAuto
  >::CollectiveOp;

using GemmKernel = cutlass::gemm::kernel::GemmUniversal<
    cute::Shape<int,int,int,int>,
    CollectiveMainloop,
    CollectiveEpilogue
>;
using Gemm = cutlass::gemm::device::GemmUniversalAdapter<GemmKernel>;

// Force the device kernel symbol into the cubin without needing a host main.
auto* _anchor = &cutlass::device_kernel<GemmKernel>;


// ===== COMPILED SASS (sm_90a) =====

	.target	sm_90a

	.elftype	@"ET_EXEC"


//--------------------- .note.nv.tkinfo           --------------------------
	.section	.note.nv.tkinfo,"",@"SHT_NOTE"
	.sectionflags	@"SHF_NOTE_NV_TKINFO"
	.tkinfo
        /*0018*/ 	.word	0x00000002
        /*0030*/ 	.string	""
        /*0030*/ 	.string	"ptxas"
        /*0030*/ 	.string	"Cuda compilation tools, release 13.0, V13.0.88"
        /*0030*/ 	.string	"Build cuda_13.0.r13.0/compiler.36424714_0"
        /*0030*/ 	.string	"-arch sm_90a -m 64 "



//--------------------- .note.nv.cuinfo           --------------------------
	.section	.note.nv.cuinfo,"",@"SHT_NOTE"
	.sectionflags	@"SHF_NOTE_NV_CUINFO"
        /*0018*/ 	.short	0x0002
        /*001a*/ 	.short	0x005a
        /*001c*/ 	.short	0x0082
	.zero		2


//--------------------- .nv.info                  --------------------------
	.section	.nv.info,"",@"SHT_CUDA_INFO"
	.align	4


	//----- nvinfo : EIATTR_REGCOUNT
	.align		4
        /*0000*/ 	.byte	0x04, 0x2f
        /*0002*/ 	.short	(.L_15 - .L_14)
	.align		4
.L_14:
        /*0004*/ 	.word	index@(_ZN7cutlass13device_kernelINS_4gemm6kernel13GemmUniversalIN4cute5tupleIJiiiiEEENS1_10collective13CollectiveMmaINS1_34MainloopSm90TmaGmmaWarpSpecializedILi7ENS5_IJNS4_1CILi1EEESB_SB_EEENS1_35KernelTmaWarpSpecializedCooperativeEEENS5_IJNSA_ILi128EEESF_NSA_ILi64EEEEEEfNS5_IJlSB_lEEEfSI_NS4_8TiledMMAINS4_8MMA_AtomIJNS4_4SM904GMMA30MMA_64x128x8_F32TF32TF32_SS_TNILNSM_7ScaleInE1ELSO_1EEEEEENS4_6LayoutINS5_IJNSA_ILi2EEESB_SB_EEENS5_IJSB_NSA_ILi0EEESU_EEEEENS5_IJNS4_10UnderscoreESX_SX_EEEEENS4_13SM90_TMA_LOADENS4_14ComposedLayoutINS4_7SwizzleILi3ELi4ELi3EEENS4_18smem_ptr_flag_bitsILi32EEENSR_INS5_IJNSA_ILi8EEENSA_ILi32EEEEEENS5_IJS17_SB_EEEEEEEvNS4_8identityES10_S1B_vS1C_EENS_8epilogue10collective6detail29Sm90TmaWarpSpecializedAdapterINS1F_15DefaultEpilogueIfSI_SI_NS1E_6thread17LinearCombinationIfLi1EffLNS1J_9ScaleType4KindE0ELNS_15FloatRoundStyleE2EfEENS1_15EpilogueDefaultEEEEEvvEEEEvNT_6ParamsE)
        /*0008*/ 	.word	0x000000a8


	//----- nvinfo : EIATTR_FRAME_SIZE
	.align		4
.L_15:
        /*000c*/ 	.byte	0x04, 0x11
        /*000e*/ 	.short	(.L_17 - .L_16)
	.align		4
.L_16:
        /*0010*/ 	.word	index@(_ZN7cutlass13device_kernelINS_4gemm6kernel13GemmUniversalIN4cute5tupleIJiiiiEEENS1_10collective13CollectiveMmaINS1_34MainloopSm90TmaGmmaWarpSpecializedILi7ENS5_IJNS4_1CILi1EEESB_SB_EEENS1_35KernelTmaWarpSpecializedCooperativeEEENS5_IJNSA_ILi128EEESF_NSA_ILi64EEEEEEfNS5_IJlSB_lEEEfSI_NS4_8TiledMMAINS4_8MMA_AtomIJNS4_4SM904GMMA30MMA_64x128x8_F32TF32TF32_SS_TNILNSM_7ScaleInE1ELSO_1EEEEEENS4_6LayoutINS5_IJNSA_ILi2EEESB_SB_EEENS5_IJSB_NSA_ILi0EEESU_EEEEENS5_IJNS4_10UnderscoreESX_SX_EEEEENS4_13SM90_TMA_LOADENS4_14ComposedLayoutINS4_7SwizzleILi3ELi4ELi3EEENS4_18smem_ptr_flag_bitsILi32EEENSR_INS5_IJNSA_ILi8EEENSA_ILi32EEEEEENS5_IJS17_SB_EEEEEEEvNS4_8identityES10_S1B_vS1C_EENS_8epilogue10collective6detail29Sm90TmaWarpSpecializedAdapterINS1F_15DefaultEpilogueIfSI_SI_NS1E_6thread17LinearCombinationIfLi1EffLNS1J_9ScaleType4KindE0ELNS_15FloatRoundStyleE2EfEENS1_15EpilogueDefaultEEEEEvvEEEEvNT_6ParamsE)
        /*0014*/ 	.word	0x00000000


	//----- nvinfo : EIATTR_MIN_STACK_SIZE
	.align		4
.L_17:
        /*0018*/ 	.byte	0x04, 0x12
        /*001a*/ 	.short	(.L_19 - .L_18)
	.align		4
.L_18:
        /*001c*/ 	.word	index@(_ZN7cutlass13device_kernelINS_4gemm6kernel13GemmUniversalIN4cute5tupleIJiiiiEEENS1_10collective13CollectiveMmaINS1_34MainloopSm90TmaGmmaWarpSpecializedILi7ENS5_IJNS4_1CILi1EEESB_SB_EEENS1_35KernelTmaWarpSpecializedCooperativeEEENS5_IJNSA_ILi128EEESF_NSA_ILi64EEEEEEfNS5_IJlSB_lEEEfSI_NS4_8TiledMMAINS4_8MMA_AtomIJNS4_4SM904GMMA30MMA_64x128x8_F32TF32TF32_SS_TNILNSM_7ScaleInE1ELSO_1EEEEEENS4_6LayoutINS5_IJNSA_ILi2EEESB_SB_EEENS5_IJSB_NSA_ILi0EEESU_EEEEENS5_IJNS4_10UnderscoreESX_SX_EEEEENS4_13SM90_TMA_LOADENS4_14ComposedLayoutINS4_7SwizzleILi3ELi4ELi3EEENS4_18smem_ptr_flag_bitsILi32EEENSR_INS5_IJNSA_ILi8EEENSA_ILi32EEEEEENS5_IJS17_SB_EEEEEEEvNS4_8identityES10_S1B_vS1C_EENS_8epilogue10collective6detail29Sm90TmaWarpSpecializedAdapterINS1F_15DefaultEpilogueIfSI_SI_NS1E_6thread17LinearCombinationIfLi1EffLNS1J_9ScaleType4KindE0ELNS_15FloatRoundStyleE2EfEENS1_15EpilogueDefaultEEEEEvvEEEEvNT_6ParamsE)
        /*0020*/ 	.word	0x00000000
.L_19:


//--------------------- .nv.compat                --------------------------
	.section	.nv.compat,"",@"SHT_CUDA_COMPAT_INFO"
	.align	4
        /*0000*/ 	.byte	0x02, 0x09, 0x01, 0x00, 0x02, 0x02, 0x04, 0x00, 0x02, 0x05, 0x05, 0x00, 0x03, 0x07, 0x01, 0x01
        /*0010*/ 	.byte	0x02, 0x03, 0x01, 0x00, 0x02, 0x06, 0x01, 0x00, 0x04, 0x0b, 0x08, 0x00, 0x00, 0x00, 0x00, 0x00
        /*0020*/ 	.byte	0x00, 0x00, 0x00, 0x00


//--------------------- .nv.info._ZN7cutlass13device_kernelINS_4gemm6kernel13GemmUniversalIN4cute5tupleIJiiiiEEENS1_10collective13CollectiveMmaINS1_34MainloopSm90TmaGmmaWarpSpecializedILi7ENS5_IJNS4_1CILi1EEESB_SB_EEENS1_35KernelTmaWarpSpecializedCooperativeEEENS5_IJNSA_ILi128EEESF_NSA_ILi64EEEEEEfNS5_IJlSB_lEEEfSI_NS4_8TiledMMAINS4_8MMA_AtomIJNS4_4SM904GMMA30MMA_64x128x8_F32TF32TF32_SS_TNILNSM_7ScaleInE1ELSO_1EEEEEENS4_6LayoutINS5_IJNSA_ILi2EEESB_SB_EEENS5_IJSB_NSA_ILi0EEESU_EEEEENS5_IJNS4_10UnderscoreESX_SX_EEEEENS4_13SM90_TMA_LOADENS4_14ComposedLayoutINS4_7SwizzleILi3ELi4ELi3EEENS4_18smem_ptr_flag_bitsILi32EEENSR_INS5_IJNSA_ILi8EEENSA_ILi32EEEEEENS5_IJS17_SB_EEEEEEEvNS4_8identityES10_S1B_vS1C_EENS_8epilogue10collective6detail29Sm90TmaWarpSpecializedAdapterINS1F_15DefaultEpilogueIfSI_SI_NS1E_6thread17LinearCombinationIfLi1EffLNS1J_9ScaleType4KindE0ELNS_15FloatRoundStyleE2EfEENS1_15EpilogueDefaultEEEEEvvEEEEvNT_6ParamsE --------------------------
	.section	.nv.info._ZN7cutlass13device_kernelINS_4gemm6kernel13GemmUniversalIN4cute5tupleIJiiiiEEENS1_10collective13CollectiveMmaINS1_34MainloopSm90TmaGmmaWarpSpecializedILi7ENS5_IJNS4_1CILi1EEESB_SB_EEENS1_35KernelTmaWarpSpecializedCooperativeEEENS5_IJNSA_ILi128EEESF_NSA_ILi64EEEEEEfNS5_IJlSB_lEEEfSI_NS4_8TiledMMAINS4_8MMA_AtomIJNS4_4SM904GMMA30MMA_64x128x8_F32TF32TF32_SS_TNILNSM_7ScaleInE1ELSO_1EEEEEENS4_6LayoutINS5_IJNSA_ILi2EEESB_SB_EEENS5_IJSB_NSA_ILi0EEESU_EEEEENS5_IJNS4_10UnderscoreESX_SX_EEEEENS4_13SM90_TMA_LOADENS4_14ComposedLayoutINS4_7SwizzleILi3ELi4ELi3EEENS4_18smem_ptr_flag_bitsILi32EEENSR_INS5_IJNSA_ILi8EEENSA_ILi32EEEEEENS5_IJS17_SB_EEEEEEEvNS4_8identityES10_S1B_vS1C_EENS_8epilogue10collective6detail29Sm90TmaWarpSpecializedAdapterINS1F_15DefaultEpilogueIfSI_SI_NS1E_6thread17LinearCombinationIfLi1EffLNS1J_9ScaleType4KindE0ELNS_15FloatRoundStyleE2EfEENS1_15EpilogueDefaultEEEEEvvEEEEvNT_6ParamsE,"",@"SHT_CUDA_INFO"
	.sectionflags	@""
	.align	4


	//----- nvinfo : EIATTR_CUDA_API_VERSION
	.align		4
        /*0000*/ 	.byte	0x04, 0x37
        /*0002*/ 	.short	(.L_21 - .L_20)
.L_20:
        /*0004*/ 	.word	0x00000082


	//----- nvinfo : EIATTR_KPARAM_INFO
	.align		4
.L_21:
        /*0008*/ 	.byte	0x04, 0x17
        /*000a*/ 	.short	(.L_23 - .L_22)
.L_22:
        /*000c*/ 	.word	0x00000000
        /*0010*/ 	.short	0x0000
        /*0012*/ 	.short	0x0070
        /*0014*/ 	.byte	0x00, 0xf0, 0x01, 0x10


	//----- nvinfo : EIATTR_SPARSE_MMA_MASK
	.align		4
.L_23:
        /*0018*/ 	.byte	0x03, 0x50
        /*001a*/ 	.short	0x0000


	//----- nvinfo : EIATTR_MAXREG_COUNT
	.align		4
        /*001c*/ 	.byte	0x03, 0x1b
        /*001e*/ 	.short	0x00a8


	//----- nvinfo : EIATTR_NUM_BARRIERS
	.align		4
        /*0020*/ 	.byte	0x02, 0x4c
        /*0022*/ 	.byte	0x01
	.zero		1


	//----- nvinfo : EIATTR_EXTERNS
	.align		4
        /*0024*/ 	.byte	0x04, 0x0f
        /*0026*/ 	.short	(.L_25 - .L_24)


	//   ....[0]....
	.align		4
.L_24:
        /*0028*/ 	.word	index@(__assertfail)


	//----- nvinfo : EIATTR_MERCURY_ISA_VERSION
	.align		4
.L_25:
        /*002c*/ 	.byte	0x03, 0x5f
        /*002e*/ 	.short	0x0101


	//----- nvinfo : EIATTR_INT_WARP_WIDE_INSTR_OFFSETS
	.align		4
        /*0030*/ 	.byte	0x04, 0x31
        /*0032*/ 	.short	(.L_27 - .L_26)


	//   ....[0]....
.L_26:
        /*0034*/ 	.word	0x00000450


	//   ....[1]....
        /*0038*/ 	.word	0x00000460


	//   ....[2]....
        /*003c*/ 	.word	0x00000520


	//----- nvinfo : EIATTR_COOP_GROUP_MASK_REGIDS
	.align		4
.L_27:
        /*0040*/ 	.byte	0x04, 0x29
        /*0042*/ 	.short	(.L_29 - .L_28)


	//   ....[0]....
.L_28:
        /*0044*/ 	.word	0xffffffff


	//   ....[1]....
        /*0048*/ 	.word	0xffffffff


	//   ....[2]....
        /*004c*/ 	.word	0xffffffff


	//   ....[3]....
        /*0050*/ 	.word	0xffffffff


	//   ....[4]....
        /*0054*/ 	.word	0xffffffff


	//----- nvinfo : EIATTR_COOP_GROUP_INSTR_OFFSETS
	.align		4
.L_29:
        /*0058*/ 	.byte	0x04, 0x28
        /*005a*/ 	.short	(.L_31 - .L_30)


	//   ....[0]....
.L_30:
        /*005c*/ 	.word	0x00000060


	//   ....[1]....
        /*0060*/ 	.word	0x00000070


	//   ....[2]....
        /*0064*/ 	.word	0x00000130


	//   ....[3]....
        /*0068*/ 	.word	0x00000320


	//   ....[4]....
        /*006c*/ 	.word	0x00001220


	//----- nvinfo : EIATTR_REG_RECONFIG
	.align		4
.L_31:
        /*0070*/ 	.byte	0x01, 0x54
	.zero		2


	//----- nvinfo : EIATTR_SYSCALL_OFFSETS
	.align		4
        /*0074*/ 	.byte	0x04, 0x46
        /*0076*/ 	.short	(.L_33 - .L_32)


	//   ....[0]....
.L_32:
        /*0078*/ 	.word	0x00001410


	//----- nvinfo : EIATTR_MBARRIER_INSTR_OFFSETS
	.align		4
.L_33:
        /*007c*/ 	.byte	0x04, 0x39
        /*007e*/ 	.short	(.L_35 - .L_34)


	//   ....[0]....
.L_34:
        /*0080*/ 	.word	0x00000230
        /*0084*/ 	.word	0x000000ff
        /*0088*/ 	.word	0x00000000
        /*008c*/ 	.short	0x0100
        /*008e*/ 	.byte	0x08
	.zero		1


	//   ....[1]....
        /*0090*/ 	.word	0x00000240
        /*0094*/ 	.word	0x000000ff
        /*0098*/ 	.word	0x00000038
        /*009c*/ 	.short	0x0100
        /*009e*/ 	.byte	0x08
	.zero		1


	//   ....[2]....
        /*00a0*/ 	.word	0x00000250
        /*00a4*/ 	.word	0x000000ff
        /*00a8*/ 	.word	0x00000008
        /*00ac*/ 	.short	0x0100
        /*00ae*/ 	.byte	0x08
	.zero		1


	//   ....[3]....
        /*00b0*/ 	.word	0x00000260
        /*00b4*/ 	.word	0x000000ff
        /*00b8*/ 	.word	0x00000040
        /*00bc*/ 	.short	0x0100
        /*00be*/ 	.byte	0x08
	.zero		1


	//   ....[4]....
        /*00c0*/ 	.word	0x00000270
        /*00c4*/ 	.word	0x000000ff
        /*00c8*/ 	.word	0x00000010
        /*00cc*/ 	.short	0x0100
        /*00ce*/ 	.byte	0x08
	.zero		1


	//   ....[5]....
        /*00d0*/ 	.word	0x00000280
        /*00d4*/ 	.word	0x000000ff
        /*00d8*/ 	.word	0x00000048
        /*00dc*/ 	.short	0x0100
        /*00de*/ 	.byte	0x08
	.zero		1


	//   ....[6]....
        /*00e0*/ 	.word	0x00000290
        /*00e4*/ 	.word	0x000000ff
        /*00e8*/ 	.word	0x00000018
        /*00ec*/ 	.short	0x0100
        /*00ee*/ 	.byte	0x08
	.zero		1


	//   ....[7]....
        /*00f0*/ 	.word	0x000002a0
        /*00f4*/ 	.word	0x000000ff
        /*00f8*/ 	.word	0x00000050
        /*00fc*/ 	.short	0x0100
        /*00fe*/ 	.byte	0x08
	.zero		1


	//   ....[8]....
        /*0100*/ 	.word	0x000002b0
        /*0104*/ 	.word	0x000000ff
        /*0108*/ 	.word	0x00000020
        /*010c*/ 	.short	0x0100
        /*010e*/ 	.byte	0x08
	.zero		1


	//   ....[9]....
        /*0110*/ 	.word	0x000002c0
        /*0114*/ 	.word	0x000000ff
        /*0118*/ 	.word	0x00000058
        /*011c*/ 	.short	0x0100
        /*011e*/ 	.byte	0x08
	.zero		1


	//   ....[10]....
        /*0120*/ 	.word	0x000002d0
        /*0124*/ 	.word	0x000000ff
        /*0128*/ 	.word	0x00000028
        /*012c*/ 	.short	0x0100
        /*012e*/ 	.byte	0x08
	.zero		1


	//   ....[11]....
        /*0130*/ 	.word	0x000002e0
        /*0134*/ 	.word	0x000000ff
        /*0138*/ 	.word	0x00000060
        /*013c*/ 	.short	0x0100
        /*013e*/ 	.byte	0x08
	.zero		1


	//   ....[12]....
        /*0140*/ 	.word	0x000002f0
        /*0144*/ 	.word	0x000000ff
        /*0148*/ 	.word	0x00000030
        /*014c*/ 	.short	0x0100
        /*014e*/ 	.byte	0x08
	.zero		1


	//   ....[13]....
        /*0150*/ 	.word	0x00000300
        /*0154*/ 	.word	0x000000ff
        /*0158*/ 	.word	0x00000068
        /*015c*/ 	.short	0x0100
        /*015e*/ 	.byte	0x08
	.zero		1


	//   ....[14]....
        /*0160*/ 	.word	0x000005a0
        /*0164*/ 	.word	0x000000ff
        /*0168*/ 	.word	0x00000080
        /*016c*/ 	.short	0x0100
        /*016e*/ 	.byte	0x08
	.zero		1


	//   ....[15]....
        /*0170*/ 	.word	0x00000620
        /*0174*/ 	.word	0x000000ff
        /*0178*/ 	.word	0x00000088
        /*017c*/ 	.short	0x0100
        /*017e*/ 	.byte	0x08
	.zero		1


	//   ....[16]....
        /*0180*/ 	.word	0x00001490
        /*0184*/ 	.word	0x00000003
        /*0188*/ 	.word	0x00000000
        /*018c*/ 	.short	0x010a
        /*018e*/ 	.byte	0x3f
	.zero		1


	//   ....[17]....
        /*0190*/ 	.word	0x000014f0
        /*0194*/ 	.word	0x00000003
        /*0198*/ 	.word	0x00000000
        /*019c*/ 	.short	0x010a
        /*019e*/ 	.byte	0x3f
	.zero		1


	//   ....[18]....
        /*01a0*/ 	.word	0x00001a00
        /*01a4*/ 	.word	0x000000ff
        /*01a8*/ 	.word	0x00000000
        /*01ac*/ 	.short	0x010a
        /*01ae*/ 	.byte	0x08
	.zero		1


	//   ....[19]....
        /*01b0*/ 	.word	0x00001a40
        /*01b4*/ 	.word	0x000000ff
        /*01b8*/ 	.word	0x00000000
        /*01bc*/ 	.short	0x010a
        /*01be*/ 	.byte	0x08
	.zero		1


	//   ....[20]....
        /*01c0*/ 	.word	0x00001e60
        /*01c4*/ 	.word	0x000000ff
        /*01c8*/ 	.word	0x00000000
        /*01cc*/ 	.short	0x0101
        /*01ce*/ 	.byte	0x07
	.zero		1


	//   ....[21]....
        /*01d0*/ 	.word	0x00002060
        /*01d4*/ 	.word	0x000000ff
        /*01d8*/ 	.word	0x00000000
        /*01dc*/ 	.short	0x0101
        /*01de*/ 	.byte	0x04
	.zero		1


	//   ....[22]....
        /*01e0*/ 	.word	0x00006600
        /*01e4*/ 	.word	0x0000000e
        /*01e8*/ 	.word	0x00000038
        /*01ec*/ 	.short	0x010a
        /*01ee*/ 	.byte	0x3f
	.zero		1


	//   ....[23]....
        /*01f0*/ 	.word	0x00006a90
        /*01f4*/ 	.word	0x00000006
        /*01f8*/ 	.word	0x00000088
        /*01fc*/ 	.short	0x0101
        /*01fe*/ 	.byte	0x3f
	.zero		1


	//   ....[24]....
        /*0200*/ 	.word	0x00007170
        /*0204*/ 	.word	0x00000007
        /*0208*/ 	.word	0x00000000
        /*020c*/ 	.short	0x010a
        /*020e*/ 	.byte	0x3f
	.zero		1


	//   ....[25]....
        /*0210*/ 	.word	0x000071f0
        /*0214*/ 	.word	0x00000009
        /*0218*/ 	.word	0x00000000
        /*021c*/ 	.short	0x010a
        /*021e*/ 	.byte	0x3f
	.zero		1


	//   ....[26]....
        /*0220*/ 	.word	0x00007280
        /*0224*/ 	.word	0x00000006
        /*0228*/ 	.word	0x00000000
        /*022c*/ 	.short	0x010a
        /*022e*/ 	.byte	0x3f
	.zero		1


	//   ....[27]....
        /*0230*/ 	.word	0x00007310
        /*0234*/ 	.word	0x00000009
        /*0238*/ 	.word	0x00000000
        /*023c*/ 	.short	0x010a
        /*023e*/ 	.byte	0x3f
	.zero		1


	//   ....[28]....
        /*0240*/ 	.word	0x000073a0
        /*0244*/ 	.word	0x00000006
        /*0248*/ 	.word	0x00000000
        /*024c*/ 	.short	0x010a
        /*024e*/ 	.byte	0x3f
	.zero		1


	//   ....[29]....
        /*0250*/ 	.word	0x00007430
        /*0254*/ 	.word	0x00000009
        /*0258*/ 	.word	0x00000000
        /*025c*/ 	.short	0x010a
        /*025e*/ 	.byte	0x3f
	.zero		1


	//   ....[30]....
        /*0260*/ 	.word	0x000074c0
        /*0264*/ 	.word	0x00000003
        /*0268*/ 	.word	0x00000000
        /*026c*/ 	.short	0x010a
        /*026e*/ 	.byte	0x3f
	.zero		1


	//   ....[31]....
        /*0270*/ 	.word	0x00007520
        /*0274*/ 	.word	0x00000003
        /*0278*/ 	.word	0x00000000
        /*027c*/ 	.short	0x010a
        /*027e*/ 	.byte	0x3f
	.zero		1


	//   ....[32]....
        /*0280*/ 	.word	0x00007580
        /*0284*/ 	.word	0x00000004
        /*0288*/ 	.word	0x00000000
        /*028c*/ 	.short	0x010a
        /*028e*/ 	.byte	0x3f
	.zero		1


	//   ....[33]....
        /*0290*/ 	.word	0x00007650
        /*0294*/ 	.word	0x0000000e
        /*0298*/ 	.word	0x00000038
        /*029c*/ 	.short	0x010a
        /*029e*/ 	.byte	0x3f
	.zero		1


	//   ....[34]....
        /*02a0*/ 	.word	0x00007720
        /*02a4*/ 	.word	0x00000007
        /*02a8*/ 	.word	0x00000000
        /*02ac*/ 	.short	0x010a
        /*02ae*/ 	.byte	0x3f
	.zero		1


	//   ....[35]....
        /*02b0*/ 	.word	0x00007770
        /*02b4*/ 	.word	0x00000009
        /*02b8*/ 	.word	0x00000000
        /*02bc*/ 	.short	0x010a
        /*02be*/ 	.byte	0x3f
	.zero		1


	//   ....[36]....
        /*02c0*/ 	.word	0x000077c0
        /*02c4*/ 	.word	0x00000006
        /*02c8*/ 	.word	0x00000000
        /*02cc*/ 	.short	0x010a
        /*02ce*/ 	.byte	0x3f
	.zero		1


	//   ....[37]....
        /*02d0*/ 	.word	0x00007810
        /*02d4*/ 	.word	0x00000009
        /*02d8*/ 	.word	0x00000000
        /*02dc*/ 	.short	0x010a
        /*02de*/ 	.byte	0x3f
	.zero		1


	//   ....[38]....
        /*02e0*/ 	.word	0x00007860
        /*02e4*/ 	.word	0x00000006
        /*02e8*/ 	.word	0x00000000
        /*02ec*/ 	.short	0x010a
        /*02ee*/ 	.byte	0x3f
	.zero		1


	//   ....[39]....
        /*02f0*/ 	.word	0x000078b0
        /*02f4*/ 	.word	0x00000009
        /*02f8*/ 	.word	0x00000000
        /*02fc*/ 	.short	0x010a
        /*02fe*/ 	.byte	0x3f
	.zero		1


	//----- nvinfo : EIATTR_NUM_MBARRIERS
	.align		4
.L_35:
        /*0300*/ 	.byte	0x03, 0x38
        /*0302*/ 	.short	0x0010


	//----- nvinfo : EIATTR_EXIT_INSTR_OFFSETS
	.align		4
        /*0304*/ 	.byte	0x04, 0x1c
        /*0306*/ 	.short	(.L_37 - .L_36)


	//   ....[0]....
.L_36:
        /*0308*/ 	.word	0x000006c0


	//   ....[1]....
        /*030c*/ 	.word	0x00000f80


	//   ....[2]....
        /*0310*/ 	.word	0x00005ce0


	//   ....[3]....
        /*0314*/ 	.word	0x00006310


	//   ....[4]....
        /*0318*/ 	.word	0x00007510


	//----- nvinfo : EIATTR_MAX_THREADS
	.align		4
.L_37:
        /*031c*/ 	.byte	0x04, 0x05
        /*031e*/ 	.short	(.L_39 - .L_38)
.L_38:
        /*0320*/ 	.word	0x00000180
        /*0324*/ 	.word	0x00000001
        /*0328*/ 	.word	0x00000001


	//----- nvinfo : EIATTR_CRS_STACK_SIZE
	.align		4
.L_39:
        /*032c*/ 	.byte	0x04, 0x1e
        /*032e*/ 	.short	(.L_41 - .L_40)
.L_40:
        /*0330*/ 	.word	0x00000000


	//----- nvinfo : EIATTR_CBANK_PARAM_SIZE
	.align		4
.L_41:
        /*0334*/ 	.byte	0x03, 0x19
        /*0336*/ 	.short	0x0470


	//----- nvinfo : EIATTR_PARAM_CBANK
	.align		4
        /*0338*/ 	.byte	0x04, 0x0a
        /*033a*/ 	.short	(.L_43 - .L_42)
	.align		4
.L_42:
        /*033c*/ 	.word	index@(.nv.constant0._ZN7cutlass13device_kernelINS_4gemm6kernel13GemmUniversalIN4cute5tupleIJiiiiEEENS1_10collective13CollectiveMmaINS1_34MainloopSm90TmaGmmaWarpSpecializedILi7ENS5_IJNS4_1CILi1EEESB_SB_EEENS1_35KernelTmaWarpSpecializedCooperativeEEENS5_IJNSA_ILi128EEESF_NSA_ILi64EEEEEEfNS5_IJlSB_lEEEfSI_NS4_8TiledMMAINS4_8MMA_AtomIJNS4_4SM904GMMA30MMA_64x128x8_F32TF32TF32_SS_TNILNSM_7ScaleInE1ELSO_1EEEEEENS4_6LayoutINS5_IJNSA_ILi2EEESB_SB_EEENS5_IJSB_NSA_ILi0EEESU_EEEEENS5_IJNS4_10UnderscoreESX_SX_EEEEENS4_13SM90_TMA_LOADENS4_14ComposedLayoutINS4_7SwizzleILi3ELi4ELi3EEENS4_18smem_ptr_flag_bitsILi32EEENSR_INS5_IJNSA_ILi8EEENSA_ILi32EEEEEENS5_IJS17_SB_EEEEEEEvNS4_8identityES10_S1B_vS1C_EENS_8epilogue10collective6detail29Sm90TmaWarpSpecializedAdapterINS1F_15DefaultEpilogueIfSI_SI_NS1E_6thread17LinearCombinationIfLi1EffLNS1J_9ScaleType4KindE0ELNS_15FloatRoundStyleE2EfEENS1_15EpilogueDefaultEEEEEvvEEEEvNT_6ParamsE)
        /*0340*/ 	.short	0x0210
        /*0342*/ 	.short	0x0470


	//----- nvinfo : EIATTR_SW_WAR
	.align		4
.L_43:
        /*0344*/ 	.byte	0x04, 0x36
        /*0346*/ 	.short	(.L_45 - .L_44)
.L_44:
        /*0348*/ 	.word	0x00000008
.L_45:


//--------------------- .nv.callgraph             --------------------------
	.section	.nv.callgraph,"",@"SHT_CUDA_CALLGRAPH"
	.align	4
	.sectionentsize	8
	.align		4
        /*0000*/ 	.word	0x00000000
	.align		4
        /*0004*/ 	.word	0xffffffff
	.align		4
        /*0008*/ 	.word	index@(_ZN7cutlass13device_kernelINS_4gemm6kernel13GemmUniversalIN4cute5tupleIJiiiiEEENS1_10collective13CollectiveMmaINS1_34MainloopSm90TmaGmmaWarpSpecializedILi7ENS5_IJNS4_1CILi1EEESB_SB_EEENS1_35KernelTmaWarpSpecializedCooperativeEEENS5_IJNSA_ILi128EEESF_NSA_ILi64EEEEEEfNS5_IJlSB_lEEEfSI_NS4_8TiledMMAINS4_8MMA_AtomIJNS4_4SM904GMMA30MMA_64x128x8_F32TF32TF32_SS_TNILNSM_7ScaleInE1ELSO_1EEEEEENS4_6LayoutINS5_IJNSA_ILi2EEESB_SB_EEENS5_IJSB_NSA_ILi0EEESU_EEEEENS5_IJNS4_10UnderscoreESX_SX_EEEEENS4_13SM90_TMA_LOADENS4_14ComposedLayoutINS4_7SwizzleILi3ELi4ELi3EEENS4_18smem_ptr_flag_bitsILi32EEENSR_INS5_IJNSA_ILi8EEENSA_ILi32EEEEEENS5_IJS17_SB_EEEEEEEvNS4_8identityES10_S1B_vS1C_EENS_8epilogue10collective6detail29Sm90TmaWarpSpecializedAdapterINS1F_15DefaultEpilogueIfSI_SI_NS1E_6thread17LinearCombinationIfLi1EffLNS1J_9ScaleType4KindE0ELNS_15FloatRoundStyleE2EfEENS1_15EpilogueDefaultEEEEEvvEEEEvNT_6ParamsE)
	.align		4
        /*000c*/ 	.word	index@(__assertfail)
	.align		4
        /*0010*/ 	.word	0x00000000
	.align		4
        /*0014*/ 	.word	0xfffffffe
	.align		4
        /*0018*/ 	.word	0x00000000
	.align		4
        /*001c*/ 	.word	0xfffffffd
	.align		4
        /*0020*/ 	.word	0x00000000
	.align		4
        /*0024*/ 	.word	0xfffffffc


//--------------------- .nv.constant4             --------------------------
	.section	.nv.constant4,"a",@progbits
	.align	8
	.align		8
.nv.constant4:
        /*0000*/ 	.dword	__assertfail
	.align		8
        /*0008*/ 	.dword	__unnamed_1
	.align		8
        /*0010*/ 	.dword	_ZN40_INTERNAL_85394545_4_k_cu_1223ae18_226894cuda3std3__45__cpo5beginE
	.align		8
        /*0018*/ 	.dword	_ZN40_INTERNAL_85394545_4_k_cu_1223ae18_226894cuda3std3__45__cpo3endE
	.align		8
        /*0020*/ 	.dword	_ZN40_INTERNAL_85394545_4_k_cu_1223ae18_226894cuda3std3__45__cpo6cbeginE
	.align		8
        /*0028*/ 	.dword	_ZN40_INTERNAL_85394545_4_k_cu_1223ae18_226894cuda3std3__45__cpo4cendE
	.align		8
        /*0030*/ 	.dword	_ZN40_INTERNAL_85394545_4_k_cu_1223ae18_226894cuda3std3__442_GLOBAL__N__85394545_4_k_cu_1223ae18_226896ignoreE
	.align		8
        /*0038*/ 	.dword	_ZN40_INTERNAL_85394545_4_k_cu_1223ae18_226894cuda3std3__419piecewise_constructE
	.align		8
        /*0040*/ 	.dword	_ZN40_INTERNAL_85394545_4_k_cu_1223ae18_226894cuda3std3__48in_placeE
	.align		8
        /*0048*/ 	.dword	_ZN40_INTERNAL_85394545_4_k_cu_1223ae18_226894cuda3std6ranges3__45__cpo4swapE
	.align		8
        /*0050*/ 	.dword	_ZN40_INTERNAL_85394545_4_k_cu_1223ae18_226894cuda3std6ranges3__45__cpo9iter_moveE
	.align		8
        /*0058*/ 	.dword	_ZN40_INTERNAL_85394545_4_k_cu_1223ae18_226894cute7productE
	.align		8
        /*0060*/ 	.dword	_ZN40_INTERNAL_85394545_4_k_cu_1223ae18_226894cute1_E
	.align		8
        /*0068*/ 	.dword	$str$22
	.align		8
        /*0070*/ 	.dword	$str$23


//--------------------- .text._ZN7cutlass13device_kernelINS_4gemm6kernel13GemmUniversalIN4cute5tupleIJiiiiEEENS1_10collective13CollectiveMmaINS1_34MainloopSm90TmaGmmaWarpSpecializedILi7ENS5_IJNS4_1CILi1EEESB_SB_EEENS1_35KernelTmaWarpSpecializedCooperativeEEENS5_IJNSA_ILi128EEESF_NSA_ILi64EEEEEEfNS5_IJlSB_lEEEfSI_NS4_8TiledMMAINS4_8MMA_AtomIJNS4_4SM904GMMA30MMA_64x128x8_F32TF32TF32_SS_TNILNSM_7ScaleInE1ELSO_1EEEEEENS4_6LayoutINS5_IJNSA_ILi2EEESB_SB_EEENS5_IJSB_NSA_ILi0EEESU_EEEEENS5_IJNS4_10UnderscoreESX_SX_EEEEENS4_13SM90_TMA_LOADENS4_14ComposedLayoutINS4_7SwizzleILi3ELi4ELi3EEENS4_18smem_ptr_flag_bitsILi32EEENSR_INS5_IJNSA_ILi8EEENSA_ILi32EEEEEENS5_IJS17_SB_EEEEEEEvNS4_8identityES10_S1B_vS1C_EENS_8epilogue10collective6detail29Sm90TmaWarpSpecializedAdapterINS1F_15DefaultEpilogueIfSI_SI_NS1E_6thread17LinearCombinationIfLi1EffLNS1J_9ScaleType4KindE0ELNS_15FloatRoundStyleE2EfEENS1_15EpilogueDefaultEEEEEvvEEEEvNT_6ParamsE --------------------------
	.section	.text._ZN7cutlass13device_kernelINS_4gemm6kernel13GemmUniversalIN4cute5tupleIJiiiiEEENS1_10collective13CollectiveMmaINS1_34MainloopSm90TmaGmmaWarpSpecializedILi7ENS5_IJNS4_1CILi1EEESB_SB_EEENS1_35KernelTmaWarpSpecializedCooperativeEEENS5_IJNSA_ILi128EEESF_NSA_ILi64EEEEEEfNS5_IJlSB_lEEEfSI_NS4_8TiledMMAINS4_8MMA_AtomIJNS4_4SM904GMMA30MMA_64x128x8_F32TF32TF32_SS_TNILNSM_7ScaleInE1ELSO_1EEEEEENS4_6LayoutINS5_IJNSA_ILi2EEESB_SB_EEENS5_IJSB_NSA_ILi0EEESU_EEEEENS5_IJNS4_10UnderscoreESX_SX_EEEEENS4_13SM90_TMA_LOADENS4_14ComposedLayoutINS4_7SwizzleILi3ELi4ELi3EEENS4_18smem_ptr_flag_bitsILi32EEENSR_INS5_IJNSA_ILi8EEENSA_ILi32EEEEEENS5_IJS17_SB_EEEEEEEvNS4_8identityES10_S1B_vS1C_EENS_8epilogue10collective6detail29Sm90TmaWarpSpecializedAdapterINS1F_15DefaultEpilogueIfSI_SI_NS1E_6thread17LinearCombinationIfLi1EffLNS1J_9ScaleType4KindE0ELNS_15FloatRoundStyleE2EfEENS1_15EpilogueDefaultEEEEEvvEEEEvNT_6ParamsE,"ax",@progbits
	.align	128
.text._ZN7cutlass13device_kernelINS_4gemm6kernel13GemmUniversalIN4cute5tupleIJiiiiEEENS1_10collective13CollectiveMmaINS1_34MainloopSm90TmaGmmaWarpSpecializedILi7ENS5_IJNS4_1CILi1EEESB_SB_EEENS1_35KernelTmaWarpSpecializedCooperativeEEENS5_IJNSA_ILi128EEESF_NSA_ILi64EEEEEEfNS5_IJlSB_lEEEfSI_NS4_8TiledMMAINS4_8MMA_AtomIJNS4_4SM904GMMA30MMA_64x128x8_F32TF32TF32_SS_TNILNSM_7ScaleInE1ELSO_1EEEEEENS4_6LayoutINS5_IJNSA_ILi2EEESB_SB_EEENS5_IJSB_NSA_ILi0EEESU_EEEEENS5_IJNS4_10UnderscoreESX_SX_EEEEENS4_13SM90_TMA_LOADENS4_14ComposedLayoutINS4_7SwizzleILi3ELi4ELi3EEENS4_18smem_ptr_flag_bitsILi32EEENSR_INS5_IJNSA_ILi8EEENSA_ILi32EEEEEENS5_IJS17_SB_EEEEEEEvNS4_8identityES10_S1B_vS1C_EENS_8epilogue10collective6detail29Sm90TmaWarpSpecializedAdapterINS1F_15DefaultEpilogueIfSI_SI_NS1E_6thread17LinearCombinationIfLi1EffLNS1J_9ScaleType4KindE0ELNS_15FloatRoundStyleE2EfEENS1_15EpilogueDefaultEEEEEvvEEEEvNT_6ParamsE:
        .type           _ZN7cutlass13device_kernelINS_4gemm6kernel13GemmUniversalIN4cute5tupleIJiiiiEEENS1_10collective13CollectiveMmaINS1_34MainloopSm90TmaGmmaWarpSpecializedILi7ENS5_IJNS4_1CILi1EEESB_SB_EEENS1_35KernelTmaWarpSpecializedCooperativeEEENS5_IJNSA_ILi128EEESF_NSA_ILi64EEEEEEfNS5_IJlSB_lEEEfSI_NS4_8TiledMMAINS4_8MMA_AtomIJNS4_4SM904GMMA30MMA_64x128x8_F32TF32TF32_SS_TNILNSM_7ScaleInE1ELSO_1EEEEEENS4_6LayoutINS5_IJNSA_ILi2EEESB_SB_EEENS5_IJSB_NSA_ILi0EEESU_EEEEENS5_IJNS4_10UnderscoreESX_SX_EEEEENS4_13SM90_TMA_LOADENS4_14ComposedLayoutINS4_7SwizzleILi3ELi4ELi3EEENS4_18smem_ptr_flag_bitsILi32EEENSR_INS5_IJNSA_ILi8EEENSA_ILi32EEEEEENS5_IJS17_SB_EEEEEEEvNS4_8identityES10_S1B_vS1C_EENS_8epilogue10collective6detail29Sm90TmaWarpSpecializedAdapterINS1F_15DefaultEpilogueIfSI_SI_NS1E_6thread17LinearCombinationIfLi1EffLNS1J_9ScaleType4KindE0ELNS_15FloatRoundStyleE2EfEENS1_15EpilogueDefaultEEEEEvvEEEEvNT_6ParamsE,@function
        .size           _ZN7cutlass13device_kernelINS_4gemm6kernel13GemmUniversalIN4cute5tupleIJiiiiEEENS1_10collective13CollectiveMmaINS1_34MainloopSm90TmaGmmaWarpSpecializedILi7ENS5_IJNS4_1CILi1EEESB_SB_EEENS1_35KernelTmaWarpSpecializedCooperativeEEENS5_IJNSA_ILi128EEESF_NSA_ILi64EEEEEEfNS5_IJlSB_lEEEfSI_NS4_8TiledMMAINS4_8MMA_AtomIJNS4_4SM904GMMA30MMA_64x128x8_F32TF32TF32_SS_TNILNSM_7ScaleInE1ELSO_1EEEEEENS4_6LayoutINS5_IJNSA_ILi2EEESB_SB_EEENS5_IJSB_NSA_ILi0EEESU_EEEEENS5_IJNS4_10UnderscoreESX_SX_EEEEENS4_13SM90_TMA_LOADENS4_14ComposedLayoutINS4_7SwizzleILi3ELi4ELi3EEENS4_18smem_ptr_flag_bitsILi32EEENSR_INS5_IJNSA_ILi8EEENSA_ILi32EEEEEENS5_IJS17_SB_EEEEEEEvNS4_8identityES10_S1B_vS1C_EENS_8epilogue10collective6detail29Sm90TmaWarpSpecializedAdapterINS1F_15DefaultEpilogueIfSI_SI_NS1E_6thread17LinearCombinationIfLi1EffLNS1J_9ScaleType4KindE0ELNS_15FloatRoundStyleE2EfEENS1_15EpilogueDefaultEEEEEvvEEEEvNT_6ParamsE,(.L_x_200 - _ZN7cutlass13device_kernelINS_4gemm6kernel13GemmUniversalIN4cute5tupleIJiiiiEEENS1_10collective13CollectiveMmaINS1_34MainloopSm90TmaGmmaWarpSpecializedILi7ENS5_IJNS4_1CILi1EEESB_SB_EEENS1_35KernelTmaWarpSpecializedCooperativeEEENS5_IJNSA_ILi128EEESF_NSA_ILi64EEEEEEfNS5_IJlSB_lEEEfSI_NS4_8TiledMMAINS4_8MMA_AtomIJNS4_4SM904GMMA30MMA_64x128x8_F32TF32TF32_SS_TNILNSM_7ScaleInE1ELSO_1EEEEEENS4_6LayoutINS5_IJNSA_ILi2EEESB_SB_EEENS5_IJSB_NSA_ILi0EEESU_EEEEENS5_IJNS4_10UnderscoreESX_SX_EEEEENS4_13SM90_TMA_LOADENS4_14ComposedLayoutINS4_7SwizzleILi3ELi4ELi3EEENS4_18smem_ptr_flag_bitsILi32EEENSR_INS5_IJNSA_ILi8EEENSA_ILi32EEEEEENS5_IJS17_SB_EEEEEEEvNS4_8identityES10_S1B_vS1C_EENS_8epilogue10collective6detail29Sm90TmaWarpSpecializedAdapterINS1F_15DefaultEpilogueIfSI_SI_NS1E_6thread17LinearCombinationIfLi1EffLNS1J_9ScaleType4KindE0ELNS_15FloatRoundStyleE2EfEENS1_15EpilogueDefaultEEEEEvvEEEEvNT_6ParamsE)
        .other          _ZN7cutlass13device_kernelINS_4gemm6kernel13GemmUniversalIN4cute5tupleIJiiiiEEENS1_10collective13CollectiveMmaINS1_34MainloopSm90TmaGmmaWarpSpecializedILi7ENS5_IJNS4_1CILi1EEESB_SB_EEENS1_35KernelTmaWarpSpecializedCooperativeEEENS5_IJNSA_ILi128EEESF_NSA_ILi64EEEEEEfNS5_IJlSB_lEEEfSI_NS4_8TiledMMAINS4_8MMA_AtomIJNS4_4SM904GMMA30MMA_64x128x8_F32TF32TF32_SS_TNILNSM_7ScaleInE1ELSO_1EEEEEENS4_6LayoutINS5_IJNSA_ILi2EEESB_SB_EEENS5_IJSB_NSA_ILi0EEESU_EEEEENS5_IJNS4_10UnderscoreESX_SX_EEEEENS4_13SM90_TMA_LOADENS4_14ComposedLayoutINS4_7SwizzleILi3ELi4ELi3EEENS4_18smem_ptr_flag_bitsILi32EEENSR_INS5_IJNSA_ILi8EEENSA_ILi32EEEEEENS5_IJS17_SB_EEEEEEEvNS4_8identityES10_S1B_vS1C_EENS_8epilogue10collective6detail29Sm90TmaWarpSpecializedAdapterINS1F_15DefaultEpilogueIfSI_SI_NS1E_6thread17LinearCombinationIfLi1EffLNS1J_9ScaleType4KindE0ELNS_15FloatRoundStyleE2EfEENS1_15EpilogueDefaultEEEEEvvEEEEvNT_6ParamsE,@"STO_CUDA_ENTRY STV_DEFAULT"
_ZN7cutlass13device_kernelINS_4gemm6kernel13GemmUniversalIN4cute5tupleIJiiiiEEENS1_10collective13CollectiveMmaINS1_34MainloopSm90TmaGmmaWarpSpecializedILi7ENS5_IJNS4_1CILi1EEESB_SB_EEENS1_35KernelTmaWarpSpecializedCooperativeEEENS5_IJNSA_ILi128EEESF_NSA_ILi64EEEEEEfNS5_IJlSB_lEEEfSI_NS4_8TiledMMAINS4_8MMA_AtomIJNS4_4SM904GMMA30MMA_64x128x8_F32TF32TF32_SS_TNILNSM_7ScaleInE1ELSO_1EEEEEENS4_6LayoutINS5_IJNSA_ILi2EEESB_SB_EEENS5_IJSB_NSA_ILi0EEESU_EEEEENS5_IJNS4_10UnderscoreESX_SX_EEEEENS4_13SM90_TMA_LOADENS4_14ComposedLayoutINS4_7SwizzleILi3ELi4ELi3EEENS4_18smem_ptr_flag_bitsILi32EEENSR_INS5_IJNSA_ILi8EEENSA_ILi32EEEEEENS5_IJS17_SB_EEEEEEEvNS4_8identityES10_S1B_vS1C_EENS_8epilogue10collective6detail29Sm90TmaWarpSpecializedAdapterINS1F_15DefaultEpilogueIfSI_SI_NS1E_6thread17LinearCombinationIfLi1EffLNS1J_9ScaleType4KindE0ELNS_15FloatRoundStyleE2EfEENS1_15EpilogueDefaultEEEEEvvEEEEvNT_6ParamsE:
[----:B------:R-:W0:Y:S01]  /*0000*/  LDC R1, c[0x0][0x28] ;  /* 0x00000a00ff017b82 */ /* 0x000e220000000800 */
[----:B------:R-:W1:Y:S01]  /*0010*/  S2R R3, SR_TID.X ;  /* 0x0000000000037919 */ /* 0x000e620000002100 */
[----:B------:R-:W-:Y:S01]  /*0020*/  ELECT P0, URZ, PT ;  /* 0x00000000003f782f */ /* 0x000fe20003800000 */
[----:B------:R-:W-:Y:S01]  /*0030*/  BSSY B0, `(.L_x_0) ;  /* 0x000000f000007945 */ /* 0x000fe20003800000 */
[--C-:B-1----:R-:W-:Y:S02]  /*0040*/  SHF.R.U32.HI R0, RZ, 0x5, R3.reuse ;  /* 0x00000005ff007819 */ /* 0x102fe40000011603 */
[----:B------:R-:W-:-:S03]  /*0050*/  SHF.R.U32.HI R14, RZ, 0x7, R3 ;  /* 0x00000007ff0e7819 */ /* 0x000fc60000011603 */
[----:B------:R-:W1:Y:S04]  /*0060*/  SHFL.IDX PT, R4, R0, RZ, 0x1f ;  /* 0x00001fff00047589 */ /* 0x000e6800000e0000 */
[----:B------:R2:W3:Y:S01]  /*0070*/  SHFL.IDX PT, R10, R14, RZ, 0x1f ;  /* 0x00001fff0e0a7589 */ /* 0x0004e200000e0000 */
[----:B-1----:R-:W-:-:S13]  /*0080*/  ISETP.NE.OR P0, PT, R4, RZ, !P0 ;  /* 0x000000ff0400720c */ /* 0x002fda0004705670 */
[----:B0-23--:R-:W-:Y:S05]  /*0090*/  @P0 BRA `(.L_x_1) ;  /* 0x0000000000200947 */ /* 0x00dfea0003800000 */
[----:B------:R-:W-:Y:S02]  /*00a0*/  ULDC.64 UR4, c[0x0][0x198] ;  /* 0x0000660000047ab9 */ /* 0x000fe40000000a00 */
[----:B------:R-:W-:Y:S02]  /*00b0*/  UIADD3 UR6, UP0, UR4, 0xf0, URZ ;  /* 0x000000f004067890 */ /* 0x000fe4000ff1e03f */
[----:B------:R-:W-:Y:S02]  /*00c0*/  UIADD3 UR4, UP1, UR4, 0x1f0, URZ ;  /* 0x000001f004047890 */ /* 0x000fe4000ff3e03f */
[----:B------:R-:W-:Y:S02]  /*00d0*/  UIADD3.X UR7, URZ, UR5, URZ, UP0, !UPT ;  /* 0x000000053f077290 */ /* 0x000fe400087fe43f */
[----:B------:R-:W-:-:S07]  /*00e0*/  UIADD3.X UR5, URZ, UR5, URZ, UP1, !UPT ;  /* 0x000000053f057290 */ /* 0x000fce0008ffe43f */
[----:B------:R0:W-:Y:S02]  /*00f0*/  UTMACCTL.PF [UR6] ;  /* 0x00000000060079b9 */ /* 0x0001e40008040000 */
[----:B------:R0:W-:Y:S02]  /*0100*/  UTMACCTL.PF [UR4] ;  /* 0x00000000040079b9 */ /* 0x0001e40008040000 */
[----:B0-----:R-:W-:Y:S01]  /*0110*/  NOP ;  /* 0x0000000000007918 */ /* 0x001fe20000000000 */
.L_x_1:
[----:B------:R-:W-:Y:S05]  /*0120*/  BSYNC B0 ;  /* 0x0000000000007941 */ /* 0x000fea0003800000 */
.L_x_0:
[----:B------:R-:W0:Y:S02]  /*0130*/  SHFL.IDX PT, R2, R0, RZ, 0x1f ;  /* 0x00001fff00027589 */ /* 0x000e2400000e0000 */
[----:B0-----:R-:W-:-:S13]  /*0140*/  ISETP.NE.AND P0, PT, R2, RZ, PT ;  /* 0x000000ff0200720c */ /* 0x001fda0003f05270 */
[----:B------:R-:W-:Y:S05]  /*0150*/  @P0 BRA `(.L_x_2) ;  /* 0x0000000000700947 */ /* 0x000fea0003800000 */
[----:B------:R-:W0:Y:S01]  /*0160*/  S2UR UR8, SR_CgaCtaId ;  /* 0x00000000000879c3 */ /* 0x000e220000008800 */
[----:B------:R-:W-:Y:S01]  /*0170*/  UMOV UR4, 0x400 ;  /* 0x0000040000047882 */ /* 0x000fe20000000000 */
[----:B------:R-:W-:Y:S01]  /*0180*/  UMOV UR5, 0x1 ;  /* 0x0000000100057882 */ /* 0x000fe20000000000 */
[----:B------:R-:W-:Y:S01]  /*0190*/  UMOV UR6, 0x100 ;  /* 0x0000010000067882 */ /* 0x000fe20000000000 */
[----:B------:R-:W-:Y:S01]  /*01a0*/  ELECT P0, URZ, PT ;  /* 0x00000000003f782f */ /* 0x000fe20003800000 */
[----:B------:R-:W-:-:S04]  /*01b0*/  UIADD3 UR6, -UR6, 0x100000, URZ ;  /* 0x0010000006067890 */ /* 0x000fc8000fffe13f */
[----:B------:R-:W-:Y:S02]  /*01c0*/  USHF.L.U32 UR7, UR6, 0xb, URZ ;  /* 0x0000000b06077899 */ /* 0x000fe4000800063f */
[----:B------:R-:W-:Y:S02]  /*01d0*/  USHF.L.U32 UR6, UR6, 0x1, URZ ;  /* 0x0000000106067899 */ /* 0x000fe4000800063f */
[----:B0-----:R-:W-:Y:S02]  /*01e0*/  ULEA UR8, UR8, UR4, 0x18 ;  /* 0x0000000408087291 */ /* 0x001fe4000f8ec03f */
[----:B------:R-:W-:-:S04]  /*01f0*/  UIADD3 UR4, -UR5, 0x100000, URZ ;  /* 0x0010000005047890 */ /* 0x000fc8000fffe13f */
[----:B------:R-:W-:Y:S02]  /*0200*/  USHF.L.U32 UR5, UR4, 0xb, URZ ;  /* 0x0000000b04057899 */ /* 0x000fe4000800063f */
[----:B------:R-:W-:Y:S01]  /*0210*/  USHF.L.U32 UR4, UR4, 0x1, URZ ;  /* 0x0000000104047899 */ /* 0x000fe2000800063f */
[----:B------:R-:W0:Y:S11]  /*0220*/  FENCE.VIEW.ASYNC.S ;  /* 0x00000000000073c6 */ /* 0x000e360000000000 */
[----:B0-----:R0:W1:Y:S01]  /*0230*/  SYNCS.EXCH.64 URZ, [UR8], UR4 ;  /* 0x00000004083f75b2 */ /* 0x0010620008000100 */
[----:B------:R0:W2:Y:S01]  /*0240*/  SYNCS.EXCH.64 URZ, [UR8+0x38], UR6 ;  /* 0x00003806083f75b2 */ /* 0x0000a20008000100 */
[----:B------:R0:W3:Y:S01]  /*0250*/  SYNCS.EXCH.64 URZ, [UR8+0x8], UR4 ;  /* 0x00000804083f75b2 */ /* 0x0000e20008000100 */
[----:B------:R0:W4:Y:S01]  /*0260*/  SYNCS.EXCH.64 URZ, [UR8+0x40], UR6 ;  /* 0x00004006083f75b2 */ /* 0x0001220008000100 */
[----:B------:R0:W0:Y:S01]  /*0270*/  SYNCS.EXCH.64 URZ, [UR8+0x10], UR4 ;  /* 0x00001004083f75b2 */ /* 0x0000220008000100 */
        /* <DEDUP_REMOVED lines=9> */
[----:B------:R-:W-:Y:S01]  /*0310*/  NOP ;  /* 0x0000000000007918 */ /* 0x000fe20000000000 */
.L_x_2:
[----:B------:R-:W5:Y:S01]  /*0320*/  SHFL.IDX PT, R0, R0, RZ, 0x1f ;  /* 0x00001fff00007589 */ /* 0x000f6200000e0000 */
[----:B------:R-:W-:Y:S01]  /*0330*/  ELECT P0, URZ, PT ;  /* 0x00000000003f782f */ /* 0x000fe20003800000 */
[----:B------:R-:W1:Y:S01]  /*0340*/  LDC R2, c[0x0][0x65c] ;  /* 0x00019700ff027b82 */ /* 0x000e620000000800 */
[----:B------:R-:W-:Y:S01]  /*0350*/  SHF.R.S32.HI R7, RZ, 0x1f, R4 ;  /* 0x0000001fff077819 */ /* 0x000fe20000011404 */
[----:B------:R-:W2:Y:S01]  /*0360*/  S2R R5, SR_CTAID.Y ;  /* 0x0000000000057919 */ /* 0x000ea20000002600 */
[----:B0-----:R-:W-:Y:S01]  /*0370*/  UMOV UR4, 0x20 ;  /* 0x0000002000047882 */ /* 0x001fe20000000000 */
[----:B------:R-:W-:Y:S01]  /*0380*/  NOP ;  /* 0x0000000000007918 */ /* 0x000fe20000000000 */
[----:B------:R-:W-:Y:S01]  /*0390*/  LEA.HI R7, R7, R4, RZ, 0x2 ;  /* 0x0000000407077211 */ /* 0x000fe200078f10ff */
[----:B------:R-:W0:Y:S01]  /*03a0*/  S2R R6, SR_CTAID.X ;  /* 0x0000000000067919 */ /* 0x000e220000002500 */
[----:B------:R-:W-:Y:S01]  /*03b0*/  ISETP.NE.AND P2, PT, R10, RZ, PT ;  /* 0x000000ff0a00720c */ /* 0x000fe20003f45270 */
[----:B------:R-:W-:Y:S01]  /*03c0*/  NOP ;  /* 0x0000000000007918 */ /* 0x000fe20000000000 */
[----:B------:R-:W-:-:S02]  /*03d0*/  LOP3.LUT R7, R7, 0xfffffffc, RZ, 0xc0, !PT ;  /* 0xfffffffc07077812 */ /* 0x000fc400078ec0ff */
[----:B-----5:R-:W-:Y:S02]  /*03e0*/  ISETP.NE.OR P0, PT, R0, RZ, !P0 ;  /* 0x000000ff0000720c */ /* 0x020fe40004705670 */
[----:B-1----:R-:W-:-:S04]  /*03f0*/  ISETP.NE.AND P3, PT, R2, 0x1, PT ;  /* 0x000000010200780c */ /* 0x002fc80003f65270 */
[----:B------:R-:W-:Y:S01]  /*0400*/  P2R R0, PR, RZ, 0x8 ;  /* 0x00000008ff007803 */ /* 0x000fe20000000000 */
[----:B------:R-:W-:Y:S01]  /*0410*/  IMAD.IADD R0, R4, 0x1, -R7 ;  /* 0x0000000104007824 */ /* 0x000fe200078e0a07 */
[----:B------:R-:W-:Y:S01]  /*0420*/  LOP3.LUT R4, R3, 0x7f, RZ, 0xc0, !PT ;  /* 0x0000007f03047812 */ /* 0x000fe200078ec0ff */
[----:B------:R-:W-:-:S03]  /*0430*/  IMAD.MOV.U32 R7, RZ, RZ, RZ ;  /* 0x000000ffff077224 */ /* 0x000fc600078e00ff */
[----:B------:R-:W-:Y:S01]  /*0440*/  ISETP.NE.AND P1, PT, R0, 0x3, PT ;  /* 0x000000030000780c */ /* 0x000fe20003f25270 */
[----:B------:R-:W-:Y:S01]  /*0450*/  VOTEU.ALL UP0, P0 ;  /* 0x00000000003f7886 */ /* 0x000fe20000000000 */
[----:B------:R-:W-:Y:S01]  /*0460*/  VOTEU.ALL UP1, P0 ;  /* 0x00000000003f7886 */ /* 0x000fe20000020000 */
[----:B------:R-:W0:Y:S01]  /*0470*/  @P3 LDC R17, c[0x0][0x10] ;  /* 0x00000400ff113b82 */ /* 0x000e220000000800 */
[----:B--2---:R-:W-:Y:S02]  /*0480*/  @P3 IMAD.MOV.U32 R8, RZ, RZ, R5 ;  /* 0x000000ffff083224 */ /* 0x004fe400078e0005 */
[----:B------:R-:W-:Y:S01]  /*0490*/  @!UP0 UMOV UR6, 0x400 ;  /* 0x0000040000068882 */ /* 0x000fe20000000000 */
[----:B------:R-:W-:-:S04]  /*04a0*/  @!UP0 UIADD3 UR4, -UR4, 0x100000, URZ ;  /* 0x0010000004048890 */ /* 0x000fc8000fffe13f */
[----:B------:R-:W-:Y:S02]  /*04b0*/  @!UP0 USHF.L.U32 UR5, UR4, 0xb, URZ ;  /* 0x0000000b04058899 */ /* 0x000fe4000800063f */
[----:B------:R-:W-:Y:S01]  /*04c0*/  @!UP0 USHF.L.U32 UR4, UR4, 0x1, URZ ;  /* 0x0000000104048899 */ /* 0x000fe2000800063f */
[----:B------:R-:W-:Y:S01]  /*04d0*/  @P3 IMAD.MOV.U32 R9, RZ, RZ, RZ ;  /* 0x000000ffff093224 */ /* 0x000fe200078e00ff */
[----:B------:R-:W1:Y:S08]  /*04e0*/  @!UP0 S2UR UR7, SR_CgaCtaId ;  /* 0x00000000000789c3 */ /* 0x000e700000008800 */
[----:B------:R-:W2:Y:S01]  /*04f0*/  @!P3 LDC R11, c[0x0][0xc] ;  /* 0x00000300ff0bbb82 */ /* 0x000ea20000000800 */
[----:B0-----:R-:W-:Y:S01]  /*0500*/  @P3 IMAD.WIDE.U32 R16, R6, R17, R8 ;  /* 0x0000001106103225 */ /* 0x001fe200078e0008 */
[----:B-1----:R-:W-:Y:S01]  /*0510*/  @!UP0 ULEA UR8, UR7, UR6, 0x18 ;  /* 0x0000000607088291 */ /* 0x002fe2000f8ec03f */
[----:B------:R-:W-:-:S02]  /*0520*/  VOTEU.ALL UP0, P0 ;  /* 0x00000000003f7886 */ /* 0x000fc40000000000 */
[----:B------:R-:W-:Y:S01]  /*0530*/  ULDC UR6, c[0x0][0xc] ;  /* 0x0000030000067ab9 */ /* 0x000fe20000000800 */
[----:B------:R-:W-:Y:S01]  /*0540*/  ISETP.EQ.OR P0, PT, R0, RZ, !P1 ;  /* 0x000000ff0000720c */ /* 0x000fe20004f02670 */
[----:B------:R-:W-:-:S03]  /*0550*/  ULDC UR7, c[0x0][0x10] ;  /* 0x0000040000077ab9 */ /* 0x000fc60000000800 */
[C---:B------:R-:W-:Y:S01]  /*0560*/  ISETP.EQ.AND P0, PT, R10.reuse, RZ, P0 ;  /* 0x000000ff0a00720c */ /* 0x040fe20000702270 */
[----:B------:R-:W-:Y:S02]  /*0570*/  VIADD R10, R10, 0xffffffff ;  /* 0xffffffff0a0a7836 */ /* 0x000fe40000000000 */
[----:B--2---:R-:W-:Y:S01]  /*0580*/  @!P3 IMAD.WIDE.U32 R8, R11, R5, R6 ;  /* 0x000000050b08b225 */ /* 0x004fe200078e0006 */
[----:B------:R-:W0:Y:S02]  /*0590*/  FENCE.VIEW.ASYNC.S ;  /* 0x00000000000073c6 */ /* 0x000e240000000000 */
[----:B0-----:R-:W3:Y:S01]  /*05a0*/  @!UP0 SYNCS.EXCH.64 URZ, [UR8+0x80], UR4 ;  /* 0x00008004083f85b2 */ /* 0x001ee20008000100 */
[----:B------:R-:W-:Y:S01]  /*05b0*/  SEL R18, RZ, 0x1, !P0 ;  /* 0x00000001ff127807 */ /* 0x000fe20004000000 */
[----:B------:R-:W-:Y:S01]  /*05c0*/  @P3 IMAD.MOV.U32 R11, RZ, RZ, RZ ;  /* 0x000000ffff0b3224 */ /* 0x000fe200078e00ff */
[----:B------:R-:W-:Y:S01]  /*05d0*/  ISETP.GE.U32.AND P1, PT, R10, 0x2, PT ;  /* 0x000000020a00780c */ /* 0x000fe20003f26070 */
[----:B------:R-:W-:-:S02]  /*05e0*/  @!P3 IMAD.MOV.U32 R16, RZ, RZ, R8 ;  /* 0x000000ffff10b224 */ /* 0x000fc400078e0008 */
[----:B------:R-:W-:Y:S01]  /*05f0*/  @P3 IMAD.IADD R17, R17, 0x1, R11 ;  /* 0x0000000111113824 */ /* 0x000fe200078e020b */
[----:B------:R-:W-:Y:S01]  /*0600*/  SEL R18, R18, 0x2, P1 ;  /* 0x0000000212127807 */ /* 0x000fe20000800000 */
[----:B------:R-:W-:Y:S01]  /*0610*/  @!P3 IMAD.MOV.U32 R17, RZ, RZ, R9 ;  /* 0x000000ffff11b224 */ /* 0x000fe200078e0009 */
[----:B------:R0:W3:Y:S01]  /*0620*/  @!UP1 SYNCS.EXCH.64 URZ, [UR8+0x88], UR4 ;  /* 0x00008804083f95b2 */ /* 0x0000e20008000100 */
[----:B------:R-:W-:Y:S01]  /*0630*/  NOP ;  /* 0x0000000000007918 */ /* 0x000fe20000000000 */
[----:B0-----:R-:W-:-:S03]  /*0640*/  UIMAD.WIDE.U32 UR4, UR6, UR7, URZ ;  /* 0x00000007060472a5 */ /* 0x001fc6000f8e003f */
[----:B------:R-:W-:Y:S02]  /*0650*/  ULDC UR6, c[0x0][0x14] ;  /* 0x0000050000067ab9 */ /* 0x000fe40000000800 */
[----:B------:R-:W-:Y:S02]  /*0660*/  UIMAD.WIDE.U32 UR38, UR4, UR6, URZ ;  /* 0x00000006042672a5 */ /* 0x000fe4000f8e003f */
[----:B------:R-:W-:-:S04]  /*0670*/  UIMAD UR41, UR5, UR6, URZ ;  /* 0x00000006052972a4 */ /* 0x000fc8000f8e023f */
[----:B------:R-:W-:Y:S01]  /*0680*/  UIADD3 UR41, UR39, UR41, URZ ;  /* 0x0000002927297290 */ /* 0x000fe2000fffe03f */
[----:B---34-:R-:W-:Y:S06]  /*0690*/  BAR.SYNC.DEFER_BLOCKING 0x0 ;  /* 0x0000000000007b1d */ /* 0x018fec0000010000 */
[----:B------:R-:W-:Y:S05]  /*06a0*/  @!P2 BRA `(.L_x_3) ;  /* 0x000000540090a947 */ /* 0x000fea0003800000 */
[----:B------:R-:W-:-:S13]  /*06b0*/  ISETP.GT.U32.AND P0, PT, R10, 0x1, PT ;  /* 0x000000010a00780c */ /* 0x000fda0003f04070 */
[----:B------:R-:W-:Y:S05]  /*06c0*/  @P0 EXIT ;  /* 0x000000000000094d */ /* 0x000fea0003800000 */
[----:B------:R-:W-:Y:S01]  /*06d0*/  ULDC.64 UR4, c[0x0][0x650] ;  /* 0x0001940000047ab9 */ /* 0x000fe20000000a00 */
[----:B------:R-:W-:Y:S01]  /*06e0*/  PRMT R0, RZ, 0x7610, R0 ;  /* 0x00007610ff007816 */ /* 0x000fe20000000000 */
[----:B------:R-:W-:Y:S01]  /*06f0*/  IMAD.MOV.U32 R101, RZ, RZ, -0x1 ;  /* 0xffffffffff657424 */ /* 0x000fe200078e00ff */
[----:B------:R-:W-:Y:S01]  /*0700*/  ISETP.GE.U32.AND P0, PT, R16, UR4, PT ;  /* 0x0000000410007c0c */ /* 0x000fe2000bf06070 */
[----:B------:R-:W-:Y:S02]  /*0710*/  IMAD.MOV.U32 R100, RZ, RZ, -0x1 ;  /* 0xffffffffff647424 */ /* 0x000fe400078e00ff */
[----:B------:R-:W-:Y:S01]  /*0720*/  IMAD.MOV.U32 R99, RZ, RZ, -0x1 ;  /* 0xffffffffff637424 */ /* 0x000fe200078e00ff */
[----:B------:R-:W-:-:S13]  /*0730*/  ISETP.GE.U32.AND.EX P0, PT, R17, UR5, PT, P0 ;  /* 0x0000000511007c0c */ /* 0x000fda000bf06100 */
[----:B------:R-:W-:Y:S05]  /*0740*/  @P0 BRA `(.L_x_4) ;  /* 0x0000000400540947 */ /* 0x000fea0003800000 */
[----:B------:R-:W0:Y:S01]  /*0750*/  LDC.64 R20, c[0x0][0x628] ;  /* 0x00018a00ff147b82 */ /* 0x000e220000000a00 */
[----:B------:R-:W-:Y:S02]  /*0760*/  IMAD.MOV.U32 R8, RZ, RZ, R16 ;  /* 0x000000ffff087224 */ /* 0x000fe400078e0010 */
[----:B------:R-:W-:-:S05]  /*0770*/  IMAD.MOV.U32 R9, RZ, RZ, R17 ;  /* 0x000000ffff097224 */ /* 0x000fca00078e0011 */
[----:B------:R-:W1:Y:S08]  /*0780*/  LDC R0, c[0x0][0x630] ;  /* 0x00018c00ff007b82 */ /* 0x000e700000000800 */
[----:B------:R-:W2:Y:S01]  /*0790*/  LDC.64 R22, c[0x0][0x620] ;  /* 0x00018800ff167b82 */ /* 0x000ea20000000a00 */
[----:B0-----:R-:W-:-:S04]  /*07a0*/  ISETP.NE.U32.AND P0, PT, R20, RZ, PT ;  /* 0x000000ff1400720c */ /* 0x001fc80003f05070 */
[----:B------:R-:W-:-:S13]  /*07b0*/  ISETP.NE.AND.EX P0, PT, R21, RZ, PT, P0 ;  /* 0x000000ff1500720c */ /* 0x000fda0003f05300 */
[----:B-12---:R-:W-:Y:S05]  /*07c0*/  @!P0 BRA `(.L_x_5) ;  /* 0x0000000000288947 */ /* 0x006fea0003800000 */
[----:B------:R-:W0:Y:S02]  /*07d0*/  LDC R13, c[0x0][0x634] ;  /* 0x00018d00ff0d7b82 */ /* 0x000e240000000800 */
[----:B0-----:R-:W-:-:S05]  /*07e0*/  IADD3 R13, P0, R16, R13, RZ ;  /* 0x0000000d100d7210 */ /* 0x001fca0007f1e0ff */
[----:B------:R-:W-:-:S04]  /*07f0*/  IMAD.X R15, RZ, RZ, R17, P0 ;  /* 0x000000ffff0f7224 */ /* 0x000fc800000e0611 */
[----:B------:R-:W-:-:S04]  /*0800*/  IMAD.WIDE.U32 R8, R15, R20, RZ ;  /* 0x000000140f087225 */ /* 0x000fc800078e00ff */
[----:B------:R-:W-:-:S04]  /*0810*/  IMAD.WIDE.U32 R10, P0, R13, R21, R8 ;  /* 0x000000150d0a7225 */ /* 0x000fc80007800008 */
[----:B------:R-:W-:-:S04]  /*0820*/  IMAD.WIDE.U32 R8, R13, R20, RZ ;  /* 0x000000140d087225 */ /* 0x000fc800078e00ff */
[----:B------:R-:W-:Y:S01]  /*0830*/  IMAD.X R13, RZ, RZ, RZ, P0 ;  /* 0x000000ffff0d7224 */ /* 0x000fe200000e06ff */
[----:B------:R-:W-:Y:S01]  /*0840*/  IADD3 RZ, P0, R9, R10, RZ ;  /* 0x0000000a09ff7210 */ /* 0x000fe20007f1e0ff */
[----:B------:R-:W-:-:S04]  /*0850*/  IMAD.MOV.U32 R12, RZ, RZ, R11 ;  /* 0x000000ffff0c7224 */ /* 0x000fc800078e000b */
[----:B------:R-:W-:-:S08]  /*0860*/  IMAD.WIDE.U32.X R8, R15, R21, R12, P0 ;  /* 0x000000150f087225 */ /* 0x000fd000000e040c */
.L_x_5:
[-CC-:B------:R-:W-:Y:S01]  /*0870*/  SHF.R.U64 R99, R8, R0.reuse, R9.reuse ;  /* 0x0000000008637219 */ /* 0x180fe20000001209 */
[----:B------:R-:W0:Y:S01]  /*0880*/  LDC R12, c[0x0][0x618] ;  /* 0x00018600ff0c7b82 */ /* 0x000e220000000800 */
[----:B------:R-:W-:Y:S01]  /*0890*/  SHF.R.U32.HI R7, RZ, R0, R9 ;  /* 0x00000000ff077219 */ /* 0x000fe20000011609 */
[----:B------:R-:W-:Y:S01]  /*08a0*/  ULDC UR4, c[0x0][0x150] ;  /* 0x0000540000047ab9 */ /* 0x000fe20000000800 */
[----:B------:R-:W-:Y:S02]  /*08b0*/  IADD3 R11, P0, RZ, -R99, RZ ;  /* 0x80000063ff0b7210 */ /* 0x000fe40007f1e0ff */
[----:B------:R-:W-:-:S03]  /*08c0*/  I2FP.F32.U32 R0, R6 ;  /* 0x0000000600007245 */ /* 0x000fc60000201000 */
[----:B------:R-:W1:Y:S01]  /*08d0*/  LDC.64 R30, c[0x0][0x640] ;  /* 0x00019000ff1e7b82 */ /* 0x000e620000000a00 */
[----:B------:R-:W-:Y:S02]  /*08e0*/  IMAD.X R13, RZ, RZ, ~R7, P0 ;  /* 0x000000ffff0d7224 */ /* 0x000fe400000e0e07 */
[----:B------:R-:W-:Y:S01]  /*08f0*/  FMUL R0, R0, UR4 ;  /* 0x0000000400007c20 */ /* 0x000fe20008400000 */
[----:B------:R-:W-:Y:S01]  /*0900*/  IMAD.WIDE.U32 R8, R11, R22, R16 ;  /* 0x000000160b087225 */ /* 0x000fe200078e0010 */
[----:B------:R-:W-:-:S03]  /*0910*/  ULDC UR4, c[0x0][0x154] ;  /* 0x0000550000047ab9 */ /* 0x000fc60000000800 */
[----:B------:R-:W-:Y:S01]  /*0920*/  IMAD R10, R13, R22, RZ ;  /* 0x000000160d0a7224 */ /* 0x000fe200078e02ff */
[----:B------:R-:W2:Y:S01]  /*0930*/  LDC R7, c[0x0][0x144] ;  /* 0x00005100ff077b82 */ /* 0x000ea20000000800 */
[----:B------:R-:W3:Y:S02]  /*0940*/  F2I.U32.TRUNC.NTZ R0, R0 ;  /* 0x0000000000007305 */ /* 0x000ee4000020f000 */
[----:B------:R-:W-:-:S04]  /*0950*/  IMAD R11, R11, R23, R10 ;  /* 0x000000170b0b7224 */ /* 0x000fc800078e020a */
[----:B------:R-:W-:Y:S01]  /*0960*/  IMAD.IADD R9, R9, 0x1, R11 ;  /* 0x0000000109097824 */ /* 0x000fe200078e020b */
[----:B------:R-:W4:Y:S01]  /*0970*/  LDC R24, c[0x0][0x608] ;  /* 0x00018200ff187b82 */ /* 0x000f220000000800 */
[----:B------:R-:W-:-:S03]  /*0980*/  IMAD.MOV.U32 R11, RZ, RZ, -0x1 ;  /* 0xffffffffff0b7424 */ /* 0x000fc600078e00ff */
[-CC-:B0-----:R-:W-:Y:S02]  /*0990*/  SHF.R.U64 R22, R8, R12.reuse, R9.reuse ;  /* 0x0000000c08167219 */ /* 0x181fe40000001209 */
[----:B------:R-:W-:Y:S02]  /*09a0*/  I2FP.F32.U32 R8, R5 ;  /* 0x0000000500087245 */ /* 0x000fe40000201000 */
[----:B------:R-:W0:Y:S01]  /*09b0*/  LDC R28, c[0x0][0x658] ;  /* 0x00019600ff1c7b82 */ /* 0x000e220000000800 */
[----:B-1----:R-:W-:Y:S01]  /*09c0*/  ISETP.NE.U32.AND P0, PT, R30, RZ, PT ;  /* 0x000000ff1e00720c */ /* 0x002fe20003f05070 */
[----:B---3--:R-:W-:Y:S02]  /*09d0*/  IMAD.MOV R10, RZ, RZ, -R0 ;  /* 0x000000ffff0a7224 */ /* 0x008fe400078e0a00 */
[----:B------:R-:W-:Y:S01]  /*09e0*/  FMUL R8, R8, UR4 ;  /* 0x0000000408087c20 */ /* 0x000fe20008400000 */
[----:B------:R-:W-:Y:S02]  /*09f0*/  SHF.R.U32.HI R9, RZ, R12, R9 ;  /* 0x0000000cff097219 */ /* 0x000fe40000011609 */
[----:B------:R-:W-:Y:S01]  /*0a00*/  ISETP.NE.AND.EX P0, PT, R31, RZ, PT, P0 ;  /* 0x000000ff1f00720c */ /* 0x000fe20003f05300 */
[----:B------:R1:W3:Y:S01]  /*0a10*/  F2I.U32.TRUNC.NTZ R15, R8 ;  /* 0x00000008000f7305 */ /* 0x0002e2000020f000 */
[----:B------:R-:W1:Y:S01]  /*0a20*/  LDC R20, c[0x0][0x148] ;  /* 0x00005200ff147b82 */ /* 0x000e620000000800 */
[----:B--2---:R-:W-:-:S07]  /*0a30*/  IMAD R0, R7, R10, R6 ;  /* 0x0000000a07007224 */ /* 0x004fce00078e0206 */
[----:B------:R-:W2:Y:S01]  /*0a40*/  LDC R26, c[0x0][0x600] ;  /* 0x00018000ff1a7b82 */ /* 0x000ea20000000800 */
[-CC-:B----4-:R-:W-:Y:S02]  /*0a50*/  SHF.R.U64 R32, R22, R24.reuse, R9.reuse ;  /* 0x0000001816207219 */ /* 0x190fe40000001209 */
[----:B------:R-:W-:Y:S01]  /*0a60*/  SHF.R.U32.HI R7, RZ, R24, R9 ;  /* 0x00000018ff077219 */ /* 0x000fe20000011609 */
[----:B------:R-:W-:-:S04]  /*0a70*/  IMAD.MOV.U32 R9, RZ, RZ, 0x1 ;  /* 0x00000001ff097424 */ /* 0x000fc800078e00ff */
[----:B------:R-:W4:Y:S01]  /*0a80*/  LDC R21, c[0x0][0x648] ;  /* 0x00019200ff157b82 */ /* 0x000f220000000800 */
[-C--:B0-----:R-:W-:Y:S02]  /*0a90*/  SHF.L.U32 R6, R11, R28.reuse, RZ ;  /* 0x0000001c0b067219 */ /* 0x081fe400000006ff */
[--C-:B------:R-:W-:Y:S02]  /*0aa0*/  SHF.R.U64 R24, R32, R28, R7.reuse ;  /* 0x0000001c20187219 */ /* 0x100fe40000001207 */
[----:B------:R-:W-:Y:S02]  /*0ab0*/  LOP3.LUT R13, RZ, R6, RZ, 0x33, !PT ;  /* 0x00000006ff0d7212 */ /* 0x000fe400078e33ff */
[-C--:B------:R-:W-:Y:S01]  /*0ac0*/  SHF.R.U32.HI R7, RZ, R28.reuse, R7 ;  /* 0x0000001cff077219 */ /* 0x080fe20000011607 */
[----:B------:R-:W0:Y:S01]  /*0ad0*/  LDC R23, c[0x0][0x638] ;  /* 0x00018e00ff177b82 */ /* 0x000e220000000800 */
[----:B------:R-:W-:Y:S01]  /*0ae0*/  SHF.L.U32 R12, R9, R28, RZ ;  /* 0x0000001c090c7219 */ /* 0x000fe200000006ff */
[----:B------:R-:W-:-:S06]  /*0af0*/  IMAD.MOV.U32 R6, RZ, RZ, R24 ;  /* 0x000000ffff067224 */ /* 0x000fcc00078e0018 */
[----:B------:R-:W0:Y:S01]  /*0b00*/  LDC R101, c[0x0][0x610] ;  /* 0x00018400ff657b82 */ /* 0x000e220000000800 */
[----:B-1-3--:R-:W-:Y:S05]  /*0b10*/  @!P0 BRA `(.L_x_6) ;  /* 0x0000000000288947 */ /* 0x00afea0003800000 */
[----:B------:R-:W1:Y:S02]  /*0b20*/  LDC R11, c[0x0][0x64c] ;  /* 0x00019300ff0b7b82 */ /* 0x000e640000000800 */
[----:B-1----:R-:W-:-:S05]  /*0b30*/  IADD3 R11, P0, R24, R11, RZ ;  /* 0x0000000b180b7210 */ /* 0x002fca0007f1e0ff */
        /* <DEDUP_REMOVED lines=8> */
.L_x_6:
[----:B----4-:R-:W-:Y:S01]  /*0bc0*/  SHF.R.U64 R6, R6, R21, R7 ;  /* 0x0000001506067219 */ /* 0x010fe20000001207 */
[----:B--2---:R-:W-:Y:S01]  /*0bd0*/  VIADD R7, R26, 0xffffffff ;  /* 0xffffffff1a077836 */ /* 0x004fe20000000000 */
[----:B------:R-:W-:Y:S01]  /*0be0*/  LOP3.LUT R13, R32, R13, RZ, 0xc0, !PT ;  /* 0x0000000d200d7212 */ /* 0x000fe200078ec0ff */
[----:B------:R-:W-:Y:S02]  /*0bf0*/  IMAD.MOV R15, RZ, RZ, -R15 ;  /* 0x000000ffff0f7224 */ /* 0x000fe400078e0a0f */
[----:B------:R-:W-:Y:S02]  /*0c00*/  IMAD.MOV R8, RZ, RZ, -R6 ;  /* 0x000000ffff087224 */ /* 0x000fe400078e0a06 */
[----:B------:R-:W-:Y:S01]  /*0c10*/  IMAD R13, R12, R6, R13 ;  /* 0x000000060c0d7224 */ /* 0x000fe200078e020d */
[----:B------:R-:W-:Y:S01]  /*0c20*/  LOP3.LUT R6, R22, R7, RZ, 0xc0, !PT ;  /* 0x0000000716067212 */ /* 0x000fe200078ec0ff */
[----:B------:R-:W-:Y:S02]  /*0c30*/  @P3 IMAD R0, R20, R15, R5 ;  /* 0x0000000f14003224 */ /* 0x000fe400078e0205 */
[----:B0-----:R-:W-:-:S02]  /*0c40*/  IMAD R5, R8, R23, R24 ;  /* 0x0000001708057224 */ /* 0x001fc400078e0218 */
[----:B------:R-:W-:Y:S02]  /*0c50*/  IMAD R101, R13, R101, R0 ;  /* 0x000000650d657224 */ /* 0x000fe400078e0200 */
[----:B------:R-:W-:Y:S02]  /*0c60*/  IMAD R6, R5, R26, R6 ;  /* 0x0000001a05067224 */ /* 0x000fe400078e0206 */
[----:B------:R-:W-:-:S03]  /*0c70*/  IMAD.MOV.U32 R0, RZ, RZ, 0x1 ;  /* 0x00000001ff007424 */ /* 0x000fc600078e00ff */
[----:B------:R-:W-:Y:S02]  /*0c80*/  SEL R100, R6, R101, !P3 ;  /* 0x0000006506647207 */ /* 0x000fe40005800000 */
[----:B------:R-:W-:-:S07]  /*0c90*/  SEL R101, R101, R6, !P3 ;  /* 0x0000000665657207 */ /* 0x000fce0005800000 */
.L_x_4:
[----:B------:R-:W-:-:S08]  /*0ca0*/  NOP ;  /* 0x0000000000007918 */ /* 0x000fd00000000000 */
[----:B------:R-:W0:Y:S02]  /*0cb0*/  USETMAXREG.TRY_ALLOC.CTAPOOL UP0, 0xe8 ;  /* 0x000000e8000079c8 */ /* 0x000e240008000600 */
[----:B0-----:R-:W-:-:S13]  /*0cc0*/  PLOP3.LUT P0, PT, PT, PT, UP0, 0x80, 0x0 ;  /* 0x000000000000781c */ /* 0x001fda0003f0f008 */
[----:B------:R-:W-:Y:S05]  /*0cd0*/  @!P0 BRA `(.L_x_4) ;  /* 0xfffffffc00f08947 */ /* 0x000fea000383ffff */
[----:B------:R-:W-:Y:S01]  /*0ce0*/  ULDC.64 UR4, c[0x0][0x598] ;  /* 0x0001660000047ab9 */ /* 0x000fe20000000a00 */
[----:B------:R-:W-:Y:S01]  /*0cf0*/  ULDC.64 UR36, c[0x0][0x208] ;  /* 0x0000820000247ab9 */ /* 0x000fe20000000a00 */
[----:B------:R-:W-:-:S04]  /*0d00*/  ISETP.NE.U32.AND P0, PT, RZ, UR4, PT ;  /* 0x00000004ff007c0c */ /* 0x000fc8000bf05070 */
[----:B------:R-:W-:-:S13]  /*0d10*/  ISETP.NE.AND.EX P0, PT, RZ, UR5, PT, P0 ;  /* 0x00000005ff007c0c */ /* 0x000fda000bf05300 */
[----:B------:R-:W-:Y:S05]  /*0d20*/  @!P0 BRA `(.L_x_7) ;  /* 0x00000000001c8947 */ /* 0x000fea0003800000 */
[----:B------:R-:W0:Y:S02]  /*0d30*/  LDC.64 R6, c[0x0][0x598] ;  /* 0x00016600ff067b82 */ /* 0x000e240000000a00 */
[----:B0-----:R-:W2:Y:S02]  /*0d40*/  LDG.E.64 R6, desc[UR36][R6.64] ;  /* 0x0000002406067981 */ /* 0x001ea4000c1e1b00 */
[----:B--2---:R-:W-:-:S04]  /*0d50*/  ISETP.NE.U32.AND P0, PT, R6, RZ, PT ;  /* 0x000000ff0600720c */ /* 0x004fc80003f05070 */
[----:B------:R-:W-:-:S13]  /*0d60*/  ISETP.NE.AND.EX P0, PT, R7, RZ, PT, P0 ;  /* 0x000000ff0700720c */ /* 0x000fda0003f05300 */
[----:B------:R-:W-:Y:S05]  /*0d70*/  @!P0 BRA `(.L_x_7) ;  /* 0x0000000000088947 */ /* 0x000fea0003800000 */
[----:B------:R0:W5:Y:S01]  /*0d80*/  LD.E R19, desc[UR36][R6.64] ;  /* 0x0000002406137980 */ /* 0x000162000c101900 */
[----:B------:R-:W-:Y:S05]  /*0d90*/  BRA `(.L_x_8) ;  /* 0x0000000000247947 */ /* 0x000fea0003800000 */
.L_x_7:
[----:B------:R-:W-:Y:S02]  /*0da0*/  ULDC.64 UR4, c[0x0][0x588] ;  /* 0x0001620000047ab9 */ /* 0x000fe40000000a00 */
[----:B------:R-:W-:-:S04]  /*0db0*/  ISETP.NE.U32.AND P0, PT, RZ, UR4, PT ;  /* 0x00000004ff007c0c */ /* 0x000fc8000bf05070 */
[----:B------:R-:W-:-:S13]  /*0dc0*/  ISETP.NE.AND.EX P0, PT, RZ, UR5, PT, P0 ;  /* 0x00000005ff007c0c */ /* 0x000fda000bf05300 */
[----:B------:R-:W-:Y:S05]  /*0dd0*/  @!P0 BRA `(.L_x_9) ;  /* 0x00000000000c8947 */ /* 0x000fea0003800000 */
[----:B------:R-:W0:Y:S02]  /*0de0*/  LDC.64 R6, c[0x0][0x588] ;  /* 0x00016200ff067b82 */ /* 0x000e240000000a00 */
[----:B0-----:R1:W5:Y:S01]  /*0df0*/  LDG.E R19, desc[UR36][R6.64] ;  /* 0x0000002406137981 */ /* 0x001362000c1e1900 */
[----:B------:R-:W-:Y:S05]  /*0e00*/  BRA `(.L_x_8) ;  /* 0x0000000000087947 */ /* 0x000fea0003800000 */
.L_x_9:
[----:B------:R-:W-:Y:S02]  /*0e10*/  ULDC UR4, c[0x0][0x580] ;  /* 0x0001600000047ab9 */ /* 0x000fe40000000800 */
[----:B------:R-:W-:-:S07]  /*0e20*/  IMAD.U32 R19, RZ, RZ, UR4 ;  /* 0x00000004ff137e24 */ /* 0x000fce000f8e00ff */
.L_x_8:
[----:B------:R-:W-:Y:S02]  /*0e30*/  ULDC.64 UR4, c[0x0][0x5a0] ;  /* 0x0001680000047ab9 */ /* 0x000fe40000000a00 */
[----:B------:R-:W-:-:S04]  /*0e40*/  ISETP.NE.U32.AND P0, PT, RZ, UR4, PT ;  /* 0x00000004ff007c0c */ /* 0x000fc8000bf05070 */
[----:B------:R-:W-:-:S13]  /*0e50*/  ISETP.NE.AND.EX P0, PT, RZ, UR5, PT, P0 ;  /* 0x00000005ff007c0c */ /* 0x000fda000bf05300 */
[----:B------:R-:W-:Y:S05]  /*0e60*/  @!P0 BRA `(.L_x_10) ;  /* 0x00000000001c8947 */ /* 0x000fea0003800000 */
[----:B01----:R-:W0:Y:S02]  /*0e70*/  LDC.64 R6, c[0x0][0x5a0] ;  /* 0x00016800ff067b82 */ /* 0x003e240000000a00 */
[----:B0-----:R-:W2:Y:S02]  /*0e80*/  LDG.E.64 R6, desc[UR36][R6.64] ;  /* 0x0000002406067981 */ /* 0x001ea4000c1e1b00 */
[----:B--2---:R-:W-:-:S04]  /*0e90*/  ISETP.NE.U32.AND P0, PT, R6, RZ, PT ;  /* 0x000000ff0600720c */ /* 0x004fc80003f05070 */
[----:B------:R-:W-:-:S13]  /*0ea0*/  ISETP.NE.AND.EX P0, PT, R7, RZ, PT, P0 ;  /* 0x000000ff0700720c */ /* 0x000fda0003f05300 */
[----:B------:R-:W-:Y:S05]  /*0eb0*/  @!P0 BRA `(.L_x_10) ;  /* 0x0000000000088947 */ /* 0x000fea0003800000 */
[----:B------:R0:W5:Y:S01]  /*0ec0*/  LD.E R88, desc[UR36][R6.64] ;  /* 0x0000002406587980 */ /* 0x000162000c101900 */
[----:B------:R-:W-:Y:S05]  /*0ed0*/  BRA `(.L_x_11) ;  /* 0x0000000000247947 */ /* 0x000fea0003800000 */
.L_x_10:
[----:B------:R-:W-:Y:S02]  /*0ee0*/  ULDC.64 UR4, c[0x0][0x590] ;  /* 0x0001640000047ab9 */ /* 0x000fe40000000a00 */
[----:B------:R-:W-:-:S04]  /*0ef0*/  ISETP.NE.U32.AND P0, PT, RZ, UR4, PT ;  /* 0x00000004ff007c0c */ /* 0x000fc8000bf05070 */
[----:B------:R-:W-:-:S13]  /*0f00*/  ISETP.NE.AND.EX P0, PT, RZ, UR5, PT, P0 ;  /* 0x00000005ff007c0c */ /* 0x000fda000bf05300 */
[----:B------:R-:W-:Y:S05]  /*0f10*/  @!P0 BRA `(.L_x_12) ;  /* 0x00000000000c8947 */ /* 0x000fea0003800000 */
[----:B------:R-:W2:Y:S02]  /*0f20*/  LDC.64 R88, c[0x0][0x590] ;  /* 0x00016400ff587b82 */ /* 0x000ea40000000a00 */
[----:B--2---:R2:W5:Y:S01]  /*0f30*/  LDG.E R88, desc[UR36][R88.64] ;  /* 0x0000002458587981 */ /* 0x004562000c1e1900 */
[----:B------:R-:W-:Y:S05]  /*0f40*/  BRA `(.L_x_11) ;  /* 0x0000000000087947 */ /* 0x000fea0003800000 */
.L_x_12:
[----:B------:R-:W-:Y:S02]  /*0f50*/  ULDC UR4, c[0x0][0x584] ;  /* 0x0001610000047ab9 */ /* 0x000fe40000000800 */
[----:B------:R-:W-:-:S07]  /*0f60*/  IMAD.U32 R88, RZ, RZ, UR4 ;  /* 0x00000004ff587e24 */ /* 0x000fce000f8e00ff */
.L_x_11:
[----:B------:R-:W-:-:S13]  /*0f70*/  LOP3.LUT P0, RZ, R0, 0xff, RZ, 0xc0, !PT ;  /* 0x000000ff00ff7812 */ /* 0x000fda000780c0ff */
[----:B------:R-:W-:Y:S05]  /*0f80*/  @!P0 EXIT ;  /* 0x000000000000894d */ /* 0x000fea0003800000 */
[----:B------:R-:W3:Y:S01]  /*0f90*/  LDC R90, c[0x0][0x658] ;  /* 0x00019600ff5a7b82 */ /* 0x000ee20000000800 */
[----:B------:R-:W-:Y:S01]  /*0fa0*/  ULDC.64 UR6, c[0x0][0x288] ;  /* 0x0000a20000067ab9 */ /* 0x000fe20000000a00 */
[----:B------:R-:W-:Y:S01]  /*0fb0*/  LOP3.LUT R14, R14, 0x1, RZ, 0xc0, !PT ;  /* 0x000000010e0e7812 */ /* 0x000fe200078ec0ff */
[----:B------:R-:W-:Y:S01]  /*0fc0*/  UIADD3 UR4, UR7, 0x3f, URZ ;  /* 0x0000003f07047890 */ /* 0x000fe2000fffe03f */
[----:B------:R-:W-:Y:S01]  /*0fd0*/  SHF.R.U32.HI R0, RZ, 0x2, R3 ;  /* 0x00000002ff007819 */ /* 0x000fe20000011603 */
[----:B01----:R-:W-:Y:S01]  /*0fe0*/  IMAD.MOV.U32 R7, RZ, RZ, -0x1 ;  /* 0xffffffffff077424 */ /* 0x003fe200078e00ff */
[----:B------:R-:W-:Y:S01]  /*0ff0*/  SHF.R.U32.HI R4, RZ, 0x1, R4 ;  /* 0x00000001ff047819 */ /* 0x000fe20000011604 */
[----:B------:R-:W-:Y:S01]  /*1000*/  USHF.R.S32.HI UR5, URZ, 0x1f, UR4 ;  /* 0x0000001f3f057899 */ /* 0x000fe20008011404 */
[----:B------:R-:W0:Y:S01]  /*1010*/  LDC.64 R92, c[0x0][0x5c8] ;  /* 0x00017200ff5c7b82 */ /* 0x000e220000000a00 */
[----:B------:R-:W-:Y:S01]  /*1020*/  IMAD.SHL.U32 R5, R14, 0x40, RZ ;  /* 0x000000400e057824 */ /* 0x000fe200078e00ff */
[----:B------:R-:W-:Y:S01]  /*1030*/  LOP3.LUT R0, R0, 0x7, RZ, 0xc0, !PT ;  /* 0x0000000700007812 */ /* 0x000fe200078ec0ff */
[----:B------:R-:W-:Y:S01]  /*1040*/  ULEA.HI UR5, UR5, UR4, URZ, 0x6 ;  /* 0x0000000405057291 */ /* 0x000fe2000f8f303f */
[----:B------:R-:W-:Y:S01]  /*1050*/  LOP3.LUT R23, R4, 0x30, RZ, 0xc0, !PT ;  /* 0x0000003004177812 */ /* 0x000fe200078ec0ff */
[----:B------:R-:W-:Y:S01]  /*1060*/  IMAD.MOV.U32 R9, RZ, RZ, 0x1 ;  /* 0x00000001ff097424 */ /* 0x000fe200078e00ff */
[--C-:B------:R-:W-:Y:S01]  /*1070*/  LOP3.LUT R22, R5, 0x40, R0.reuse, 0xe2, !PT ;  /* 0x0000004005167812 */ /* 0x100fe200078ee200 */
[----:B------:R-:W-:Y:S01]  /*1080*/  USHF.R.S32.HI UR43, URZ, 0x6, UR5 ;  /* 0x000000063f2b7899 */ /* 0x000fe20008011405 */
[----:B------:R-:W1:Y:S01]  /*1090*/  LDC R95, c[0x0][0x600] ;  /* 0x00018000ff5f7b82 */ /* 0x000e620000000800 */
[-C--:B------:R-:W-:Y:S01]  /*10a0*/  IADD3 R5, RZ, -R23.reuse, -R0 ;  /* 0x80000017ff057210 */ /* 0x080fe20007ffe800 */
[----:B------:R-:W-:Y:S01]  /*10b0*/  IMAD.U32 R6, RZ, RZ, UR6 ;  /* 0x00000006ff067e24 */ /* 0x000fe2000f8e00ff */
[C---:B--2---:R-:W-:Y:S01]  /*10c0*/  LOP3.LUT R89, R3.reuse, 0x3, RZ, 0xc0, !PT ;  /* 0x0000000303597812 */ /* 0x044fe200078ec0ff */
[----:B------:R-:W-:Y:S01]  /*10d0*/  UISETP.LT.AND UP0, UPT, UR43, 0x1, UPT ;  /* 0x000000012b00788c */ /* 0x000fe2000bf01270 */
[----:B------:R-:W-:Y:S01]  /*10e0*/  LOP3.LUT R94, R3, 0x80, RZ, 0xc0, !PT ;  /* 0x00000080035e7812 */ /* 0x000fe200078ec0ff */
[----:B------:R-:W-:Y:S01]  /*10f0*/  IMAD R5, R14, -0x40, R5 ;  /* 0xffffffc00e057824 */ /* 0x000fe200078e0205 */
[----:B------:R-:W-:Y:S01]  /*1100*/  ULDC UR4, c[0x0][0x284] ;  /* 0x0000a10000047ab9 */ /* 0x000fe20000000800 */
[-C--:B---3--:R-:W-:Y:S01]  /*1110*/  SHF.L.U32 R7, R7, R90.reuse, RZ ;  /* 0x0000005a07077219 */ /* 0x088fe200000006ff */
[----:B------:R-:W-:Y:S01]  /*1120*/  USEL UR44, UR43, 0x1, UP0 ;  /* 0x000000012b2c7887 */ /* 0x000fe20008000000 */
[----:B------:R-:W-:Y:S01]  /*1130*/  LOP3.LUT R22, R22, R23, RZ, 0xfc, !PT ;  /* 0x0000001716167212 */ /* 0x000fe200078efcff */
[----:B------:R-:W-:Y:S01]  /*1140*/  IMAD R89, R89, -0x2, R6 ;  /* 0xfffffffe59597824 */ /* 0x000fe200078e0206 */
[----:B------:R-:W-:Y:S01]  /*1150*/  SHF.L.U32 R90, R9, R90, RZ ;  /* 0x0000005a095a7219 */ /* 0x000fe200000006ff */
[----:B------:R-:W-:Y:S01]  /*1160*/  VIADD R97, R5, UR4 ;  /* 0x0000000405617c36 */ /* 0x000fe20008000000 */
[----:B------:R-:W-:Y:S01]  /*1170*/  LOP3.LUT R98, R18, 0x1, RZ, 0xfc, !PT ;  /* 0x0000000112627812 */ /* 0x000fe200078efcff */
[----:B------:R-:W-:Y:S01]  /*1180*/  IMAD.MOV.U32 R23, RZ, RZ, RZ ;  /* 0x000000ffff177224 */ /* 0x000fe200078e00ff */
[C---:B0-----:R-:W-:Y:S01]  /*1190*/  SHF.L.U64.HI R91, R92.reuse, 0x3, R93 ;  /* 0x000000035c5b7819 */ /* 0x041fe2000001025d */
[----:B------:R-:W-:Y:S01]  /*11a0*/  IMAD.SHL.U32 R92, R92, 0x8, RZ ;  /* 0x000000085c5c7824 */ /* 0x000fe200078e00ff */
[----:B------:R-:W-:Y:S01]  /*11b0*/  SHF.R.U32.HI R94, RZ, 0x7, R94 ;  /* 0x00000007ff5e7819 */ /* 0x000fe2000001165e */
[----:B------:R-:W-:Y:S01]  /*11c0*/  IMAD.SHL.U32 R93, R3, 0x2, RZ ;  /* 0x00000002035d7824 */ /* 0x000fe200078e00ff */
[----:B------:R-:W-:Y:S01]  /*11d0*/  LOP3.LUT R96, RZ, R7, RZ, 0x33, !PT ;  /* 0x00000007ff607212 */ /* 0x000fe200078e33ff */
[----:B------:R-:W-:Y:S01]  /*11e0*/  UIADD3 UR44, UR43, -UR44, URZ ;  /* 0x8000002c2b2c7290 */ /* 0x000fe2000fffe03f */
[----:B------:R-:W-:Y:S01]  /*11f0*/  UMOV UR40, URZ ;  /* 0x0000003f00287c82 */ /* 0x000fe20008000000 */
[----:B-1----:R-:W-:Y:S01]  /*1200*/  VIADD R95, R95, 0xffffffff ;  /* 0xffffffff5f5f7836 */ /* 0x002fe20000000000 */
[----:B------:R-:W-:-:S09]  /*1210*/  UMOV UR42, URZ ;  /* 0x0000003f002a7c82 */ /* 0x000fd20008000000 */
.L_x_158:
[----:B0-----:R-:W0:Y:S01]  /*1220*/  SHFL.IDX PT, R0, R94, RZ, 0x1f ;  /* 0x00001fff5e007589 */ /* 0x001e2200000e0000 */
[----:B-1----:R-:W1:Y:S01]  /*1230*/  S2UR UR7, SR_CgaCtaId ;  /* 0x00000000000779c3 */ /* 0x002e620000008800 */
[----:B------:R-:W-:Y:S01]  /*1240*/  UMOV UR6, 0x400 ;  /* 0x0000040000067882 */ /* 0x000fe20000000000 */
[----:B0-----:R-:W-:Y:S01]  /*1250*/  R2UR UR4, R0 ;  /* 0x00000000000472ca */ /* 0x001fe200000e0000 */
[----:B-1----:R-:W-:-:S12]  /*1260*/  ULEA UR46, UR7, UR6, 0x18 ;  /* 0x00000006072e7291 */ /* 0x002fd8000f8ec03f */
[----:B------:R-:W-:-:S04]  /*1270*/  ULEA.HI UR5, UR4, UR4, URZ, 0x1 ;  /* 0x0000000404057291 */ /* 0x000fc8000f8f083f */
[----:B------:R-:W-:-:S04]  /*1280*/  ULOP3.LUT UR5, UR5, 0x7fffe, URZ, 0xc0, !UPT ;  /* 0x0007fffe05057892 */ /* 0x000fc8000f8ec03f */
[----:B------:R-:W-:-:S03]  /*1290*/  UIADD3 UR5, UR4, -UR5, URZ ;  /* 0x8000000504057290 */ /* 0x000fc6000fffe03f */
[----:B------:R-:W-:Y:S01]  /*12a0*/  ULDC UR4, c[0x0][0x28c] ;  /* 0x0000a30000047ab9 */ /* 0x000fe20000000800 */
[----:B------:R-:W-:Y:S01]  /*12b0*/  ULEA UR5, UR5, UR46, 0xd ;  /* 0x0000002e05057291 */ /* 0x000fe2000f8e683f */
[----:B------:R-:W-:-:S03]  /*12c0*/  ISETP.LT.AND P0, PT, RZ, UR4, PT ;  /* 0x00000004ff007c0c */ /* 0x000fc6000bf01270 */
[----:B------:R-:W-:-:S04]  /*12d0*/  UIADD3 UR5, UR5, 0x180, URZ ;  /* 0x0000018005057890 */ /* 0x000fc8000fffe03f */
[----:B------:R-:W-:-:S04]  /*12e0*/  USHF.R.U32.HI UR5, URZ, 0x4, UR5 ;  /* 0x000000043f057899 */ /* 0x000fc80008011605 */
[----:B------:R-:W-:-:S04]  /*12f0*/  ULOP3.LUT UR5, UR5, 0x3fff, URZ, 0xc0, !UPT ;  /* 0x00003fff05057892 */ /* 0x000fc8000f8ec03f */
[----:B------:R-:W-:Y:S01]  /*1300*/  ULOP3.LUT UR45, UR5, 0x10000, URZ, 0xfc, !UPT ;  /* 0x00010000052d7892 */ /* 0x000fe2000f8efc3f */
[----:B--234-:R-:W-:Y:S11]  /*1310*/  @P0 BRA `(.L_x_13) ;  /* 0x0000000000400947 */ /* 0x01cff60003800000 */
[----:B------:R-:W-:Y:S01]  /*1320*/  MOV R0, 0x0 ;  /* 0x0000000000007802 */ /* 0x000fe20000000f00 */
[----:B------:R-:W-:Y:S01]  /*1330*/  ULDC.64 UR4, c[0x4][0x68] ;  /* 0x01001a0000047ab9 */ /* 0x000fe20000000a00 */
[----:B------:R-:W-:Y:S01]  /*1340*/  ULDC.64 UR6, c[0x4][0x8] ;  /* 0x0100020000067ab9 */ /* 0x000fe20000000a00 */
[----:B------:R-:W-:Y:S01]  /*1350*/  IMAD.U32 R4, RZ, RZ, UR4 ;  /* 0x00000004ff047e24 */ /* 0x000fe2000f8e00ff */
[----:B------:R0:W1:Y:S01]  /*1360*/  LDC.64 R14, c[0x4][R0] ;  /* 0x01000000000e7b82 */ /* 0x0000620000000a00 */
[----:B------:R-:W-:Y:S01]  /*1370*/  IMAD.U32 R5, RZ, RZ, UR5 ;  /* 0x00000005ff057e24 */ /* 0x000fe2000f8e00ff */
[----:B------:R-:W-:Y:S01]  /*1380*/  ULDC.64 UR4, c[0x4][0x70] ;  /* 0x01001c0000047ab9 */ /* 0x000fe20000000a00 */
[----:B------:R-:W-:Y:S02]  /*1390*/  IMAD.U32 R10, RZ, RZ, UR6 ;  /* 0x00000006ff0a7e24 */ /* 0x000fe4000f8e00ff */
[----:B------:R-:W-:Y:S02]  /*13a0*/  IMAD.U32 R6, RZ, RZ, UR4 ;  /* 0x00000004ff067e24 */ /* 0x000fe4000f8e00ff */
[----:B------:R-:W-:-:S02]  /*13b0*/  IMAD.U32 R7, RZ, RZ, UR5 ;  /* 0x00000005ff077e24 */ /* 0x000fc4000f8e00ff */
[----:B------:R-:W-:Y:S02]  /*13c0*/  IMAD.U32 R11, RZ, RZ, UR7 ;  /* 0x00000007ff0b7e24 */ /* 0x000fe4000f8e00ff */
[----:B------:R-:W-:Y:S02]  /*13d0*/  IMAD.MOV.U32 R8, RZ, RZ, 0x1e1 ;  /* 0x000001e1ff087424 */ /* 0x000fe400078e00ff */
[----:B------:R-:W-:Y:S02]  /*13e0*/  IMAD.MOV.U32 R12, RZ, RZ, 0x1 ;  /* 0x00000001ff0c7424 */ /* 0x000fe400078e00ff */
[----:B0-----:R-:W-:-:S07]  /*13f0*/  IMAD.MOV.U32 R13, RZ, RZ, RZ ;  /* 0x000000ffff0d7224 */ /* 0x001fce00078e00ff */
[----:B------:R-:W-:-:S07]  /*1400*/  LEPC R20, `(.L_x_13) ;  /* 0x000000001014794e */ /* 0x000fce0000000000 */
[----:B-1---5:R-:W-:Y:S05]  /*1410*/  CALL.ABS.NOINC R14 ;  /* 0x000000000e007343 */ /* 0x022fea0003c00000 */
.L_x_13:
[----:B------:R-:W-:-:S13]  /*1420*/  ISETP.NE.AND P0, PT, R98, 0x3, PT ;  /* 0x000000036200780c */ /* 0x000fda0003f05270 */
[----:B------:R-:W-:Y:S05]  /*1430*/  @!P0 BRA `(.L_x_14) ;  /* 0x0000000000048947 */ /* 0x000fea0003800000 */
[----:B------:R-:W-:Y:S01]  /*1440*/  BPT.TRAP 0x1 ;  /* 0x000000040000795c */ /* 0x000fe20000300000 */
.L_x_14:
[----:B------:R-:W-:Y:S02]  /*1450*/  IMAD.U32 R3, RZ, RZ, UR42 ;  /* 0x0000002aff037e24 */ /* 0x000fe4000f8e00ff */
[----:B------:R-:W-:-:S03]  /*1460*/  IMAD.U32 R0, RZ, RZ, UR40 ;  /* 0x00000028ff007e24 */ /* 0x000fc6000f8e00ff */
[----:B------:R-:W-:Y:S02]  /*1470*/  LEA R3, R3, UR46, 0x3 ;  /* 0x0000002e03037c11 */ /* 0x000fe4000f8e18ff */
[----:B------:R-:W-:-:S04]  /*1480*/  SHF.L.U32 R0, R0, 0x1f, RZ ;  /* 0x0000001f00007819 */ /* 0x000fc800000006ff */
[----:B------:R0:W1:Y:S01]  /*1490*/  SYNCS.PHASECHK.TRANS64.TRYWAIT P1, [R3+URZ], R0 ;  /* 0x00000000030075a7 */ /* 0x000062000802017f */
[----:B------:R-:W-:Y:S05]  /*14a0*/  @!P0 BRA `(.L_x_15) ;  /* 0x0000000000048947 */ /* 0x000fea0003800000 */
[----:B------:R-:W-:Y:S01]  /*14b0*/  BPT.TRAP 0x1 ;  /* 0x000000040000795c */ /* 0x000fe20000300000 */
.L_x_15:
[----:B------:R-:W-:-:S05]  /*14c0*/  IMAD.U32 R4, RZ, RZ, UR44 ;  /* 0x0000002cff047e24 */ /* 0x000fca000f8e00ff */
[----:B------:R-:W-:Y:S01]  /*14d0*/  ISETP.GE.AND P2, PT, R4, 0x1, PT ;  /* 0x000000010400780c */ /* 0x000fe20003f46270 */
[----:B-1----:R-:W-:-:S12]  /*14e0*/  @P1 BRA `(.L_x_16) ;  /* 0x0000000000081947 */ /* 0x002fd80003800000 */
[----:B------:R-:W1:Y:S02]  /*14f0*/  SYNCS.PHASECHK.TRANS64.TRYWAIT P1, [R3+URZ], R0 ;  /* 0x00000000030075a7 */ /* 0x000e64000802017f */
[----:B-1----:R-:W-:Y:S05]  /*1500*/  @!P1 BRA `(.L_x_17) ;  /* 0x0000006000049947 */ /* 0x002fea0003800000 */
.L_x_16:
[----:B------:R-:W-:Y:S05]  /*1510*/  WARPSYNC.ALL ;  /* 0x0000000000007948 */ /* 0x000fea0003800000 */
[----:B------:R-:W-:Y:S01]  /*1520*/  UIADD3 UR4, UR46, 0x38180, URZ ;  /* 0x000381802e047890 */ /* 0x000fe2000fffe03f */
[----:B------:R-:W-:Y:S01]  /*1530*/  WARPGROUP.ARRIVE ;  /* 0x00000000000079c5 */ /* 0x000fe20000000000 */
[----:B------:R-:W-:Y:S02]  /*1540*/  ULEA UR5, UR42, UR45, 0xb ;  /* 0x0000002d2a057291 */ /* 0x000fe4000f8e583f */
[----:B------:R-:W-:Y:S01]  /*1550*/  USHF.R.U32.HI UR4, URZ, 0x4, UR4 ;  /* 0x000000043f047899 */ /* 0x000fe20008011604 */
[----:B------:R-:W-:Y:S01]  /*1560*/  UMOV UR9, 0x40000040 ;  /* 0x4000004000097882 */ /* 0x000fe20000000000 */
[----:B------:R-:W-:-:S02]  /*1570*/  UMOV UR11, 0x40000040 ;  /* 0x40000040000b7882 */ /* 0x000fc40000000000 */
[----:B------:R-:W-:Y:S01]  /*1580*/  ULOP3.LUT UR4, UR4, 0x3fff, URZ, 0xc0, !UPT ;  /* 0x00003fff04047892 */ /* 0x000fe2000f8ec03f */
[----:B------:R-:W-:-:S03]  /*1590*/  UMOV UR8, UR5 ;  /* 0x0000000500087c82 */ /* 0x000fc60008000000 */
[----:B------:R-:W-:-:S04]  /*15a0*/  ULOP3.LUT UR4, UR4, 0x10000, URZ, 0xfc, !UPT ;  /* 0x0001000004047892 */ /* 0x000fc8000f8efc3f */
[----:B------:R-:W-:-:S07]  /*15b0*/  ULEA UR6, UR42, UR4, 0xb ;  /* 0x000000042a067291 */ /* 0x000fce000f8e583f */
[----:B------:R-:W-:Y:S02]  /*15c0*/  UMOV UR10, UR6 ;  /* 0x00000006000a7c82 */ /* 0x000fe40008000000 */
[----:B------:R-:W-:Y:S01]  /*15d0*/  HGMMA.64x128x8.F32.TF32 R24, gdesc[UR8], RZ, !UPT, gsb0 ;  /* 0x05e00000081879f0 */ /* 0x000fe2000c0028ff */
[----:B------:R-:W-:Y:S02]  /*15e0*/  UIADD3 UR8, UR5, 0x2, URZ ;  /* 0x0000000205087890 */ /* 0x000fe4000fffe03f */
[----:B------:R-:W-:Y:S01]  /*15f0*/  UIADD3 UR10, UR6, 0x2, URZ ;  /* 0x00000002060a7890 */ /* 0x000fe2000fffe03f */
[----:B------:R-:W-:Y:S01]  /*1600*/  UMOV UR9, 0x40000040 ;  /* 0x4000004000097882 */ /* 0x000fe20000000000 */
[----:B------:R-:W-:Y:S01]  /*1610*/  UMOV UR11, 0x40000040 ;  /* 0x40000040000b7882 */ /* 0x000fe20000000000 */
[----:B------:R-:W-:Y:S02]  /*1620*/  WARPGROUP.DEPBAR.LE gsb0, 0x0 ;  /* 0x00008000000079c5 */ /* 0x000fe40000010000 */
[----:B------:R-:W-:-:S06]  /*1630*/  WARPGROUP.ARRIVE ;  /* 0x00000000000079c5 */ /* 0x000fcc0000000000 */
[----:B------:R-:W-:Y:S01]  /*1640*/  HGMMA.64x128x8.F32.TF32 R24, gdesc[UR8], R24, gsb0 ;  /* 0x05e00000081879f0 */ /* 0x000fe20008002818 */
        /* <DEDUP_REMOVED lines=41> */
[----:B------:R-:W-:Y:S03]  /*18e0*/  HGMMA.64x128x8.F32.TF32 R24, gdesc[UR8], R24, gsb0 ;  /* 0x05e00000081879f0 */ /* 0x000fe60008002818 */
[----:B------:R-:W-:Y:S02]  /*18f0*/  WARPGROUP.DEPBAR.LE gsb0, 0x0 ;  /* 0x00008000000079c5 */ /* 0x000fe40000010000 */
[----:B------:R-:W-:Y:S05]  /*1900*/  @!P2 BRA `(.L_x_18) ;  /* 0x00000004008ca947 */ /* 0x000fea0003800000 */
[----:B------:R-:W-:Y:S01]  /*1910*/  UIADD3 UR5, UR42, 0x1, URZ ;  /* 0x000000012a057890 */ /* 0x000fe2000fffe03f */
[----:B01----:R-:W-:-:S03]  /*1920*/  IMAD.U32 R0, RZ, RZ, UR44 ;  /* 0x0000002cff007e24 */ /* 0x003fc6000f8e00ff */
[----:B------:R-:W-:-:S04]  /*1930*/  UISETP.NE.AND UP0, UPT, UR5, 0x7, UPT ;  /* 0x000000070500788c */ /* 0x000fc8000bf05270 */
[----:B------:R-:W-:Y:S02]  /*1940*/  USEL UR6, URZ, 0x1, UP0 ;  /* 0x000000013f067887 */ /* 0x000fe40008000000 */
[----:B------:R-:W-:Y:S02]  /*1950*/  USEL UR5, UR5, URZ, UP0 ;  /* 0x0000003f05057287 */ /* 0x000fe40008000000 */
[----:B------:R-:W-:-:S06]  /*1960*/  ULOP3.LUT UR6, UR40, UR6, URZ, 0x3c, !UPT ;  /* 0x0000000628067292 */ /* 0x000fcc000f8e3c3f */
[----:B------:R-:W-:Y:S01]  /*1970*/  IMAD.U32 R5, RZ, RZ, UR6 ;  /* 0x00000006ff057e24 */ /* 0x000fe2000f8e00ff */
[----:B------:R-:W-:-:S06]  /*1980*/  UMOV UR6, UR42 ;  /* 0x0000002a00067c82 */ /* 0x000fcc0008000000 */
.L_x_25:
[----:B01----:R-:W-:Y:S05]  /*1990*/  @!P0 BRA `(.L_x_19) ;  /* 0x0000000000048947 */ /* 0x003fea0003800000 */
[----:B------:R-:W-:Y:S01]  /*19a0*/  BPT.TRAP 0x1 ;  /* 0x000000040000795c */ /* 0x000fe20000300000 */
.L_x_19:
[----:B------:R-:W0:Y:S01]  /*19b0*/  S2UR UR8, SR_CgaCtaId ;  /* 0x00000000000879c3 */ /* 0x000e220000008800 */
[----:B------:R-:W-:Y:S01]  /*19c0*/  UMOV UR7, 0x400 ;  /* 0x0000040000077882 */ /* 0x000fe20000000000 */
[----:B------:R-:W-:Y:S01]  /*19d0*/  SHF.L.U32 R3, R5, 0x1f, RZ ;  /* 0x0000001f05037819 */ /* 0x000fe200000006ff */
[----:B0-----:R-:W-:-:S04]  /*19e0*/  ULEA UR7, UR8, UR7, 0x18 ;  /* 0x0000000708077291 */ /* 0x001fc8000f8ec03f */
[----:B------:R-:W-:-:S09]  /*19f0*/  ULEA UR8, UR5, UR7, 0x3 ;  /* 0x0000000705087291 */ /* 0x000fd2000f8e183f */
[----:B------:R0:W1:Y:S01]  /*1a00*/  SYNCS.PHASECHK.TRANS64.TRYWAIT P1, [UR8], R3 ;  /* 0x00000003ff0075a7 */ /* 0x0000620008020148 */
[----:B------:R-:W-:Y:S05]  /*1a10*/  @!P0 BRA `(.L_x_20) ;  /* 0x0000000000048947 */ /* 0x000fea0003800000 */
[----:B------:R-:W-:Y:S01]  /*1a20*/  BPT.TRAP 0x1 ;  /* 0x000000040000795c */ /* 0x000fe20000300000 */
.L_x_20:
[----:B-1----:R-:W-:Y:S05]  /*1a30*/  @P1 BRA `(.L_x_21) ;  /* 0x0000000000081947 */ /* 0x002fea0003800000 */
[----:B------:R-:W1:Y:S02]  /*1a40*/  SYNCS.PHASECHK.TRANS64.TRYWAIT P1, [UR8], R3 ;  /* 0x00000003ff0075a7 */ /* 0x000e640008020148 */
[----:B-1----:R-:W-:Y:S05]  /*1a50*/  @!P1 BRA `(.L_x_22) ;  /* 0x0000005800c49947 */ /* 0x002fea0003800000 */
.L_x_21:
[----:B------:R-:W-:Y:S01]  /*1a60*/  ULEA UR12, UR5, UR45, 0xb ;  /* 0x0000002d050c7291 */ /* 0x000fe2000f8e583f */
[----:B------:R-:W-:Y:S01]  /*1a70*/  WARPGROUP.ARRIVE ;  /* 0x00000000000079c5 */ /* 0x000fe20000000000 */
[----:B------:R-:W-:Y:S01]  /*1a80*/  ULEA UR13, UR5, UR4, 0xb ;  /* 0x00000004050d7291 */ /* 0x000fe2000f8e583f */
[----:B------:R-:W-:Y:S01]  /*1a90*/  UMOV UR9, 0x40000040 ;  /* 0x4000004000097882 */ /* 0x000fe20000000000 */
[----:B------:R-:W-:-:S03]  /*1aa0*/  UMOV UR11, 0x40000040 ;  /* 0x40000040000b7882 */ /* 0x000fc60000000000 */
[----:B------:R-:W-:Y:S02]  /*1ab0*/  UMOV UR8, UR12 ;  /* 0x0000000c00087c82 */ /* 0x000fe40008000000 */
[----:B------:R-:W-:Y:S02]  /*1ac0*/  UMOV UR10, UR13 ;  /* 0x0000000d000a7c82 */ /* 0x000fe40008000000 */
[----:B------:R-:W-:Y:S01]  /*1ad0*/  HGMMA.64x128x8.F32.TF32 R24, gdesc[UR8], R24, gsb0 ;  /* 0x05e00000081879f0 */ /* 0x000fe20008002818 */
[----:B------:R-:W-:Y:S02]  /*1ae0*/  UIADD3 UR8, UR12, 0x2, URZ ;  /* 0x000000020c087890 */ /* 0x000fe4000fffe03f */
[----:B------:R-:W-:Y:S01]  /*1af0*/  UIADD3 UR10, UR13, 0x2, URZ ;  /* 0x000000020d0a7890 */ /* 0x000fe2000fffe03f */
[----:B------:R-:W-:Y:S01]  /*1b00*/  UMOV UR9, 0x40000040 ;  /* 0x4000004000097882 */ /* 0x000fe20000000000 */
[----:B------:R-:W-:Y:S01]  /*1b10*/  UMOV UR11, 0x40000040 ;  /* 0x40000040000b7882 */ /* 0x000fe20000000000 */
[----:B------:R-:W-:-:S02]  /*1b20*/  WARPGROUP.DEPBAR.LE gsb0, 0x0 ;  /* 0x00008000000079c5 */ /* 0x000fc40000010000 */
        /* <DEDUP_REMOVED lines=46> */
[----:B------:R-:W-:Y:S01]  /*1e10*/  BPT.TRAP 0x1 ;  /* 0x000000040000795c */ /* 0x000fe20000300000 */
.L_x_23:
[----:B------:R-:W-:Y:S01]  /*1e20*/  ULEA UR7, UR6, UR7, 0x3 ;  /* 0x0000000706077291 */ /* 0x000fe2000f8e183f */
[----:B------:R-:W-:-:S03]  /*1e30*/  ISETP.GT.U32.AND P1, PT, R18, 0x1, PT ;  /* 0x000000011200780c */ /* 0x000fc60003f24070 */
[----:B------:R-:W-:-:S04]  /*1e40*/  UIADD3 UR7, UR7, 0x38, URZ ;  /* 0x0000003807077890 */ /* 0x000fc8000fffe03f */
[----:B------:R-:W-:-:S09]  /*1e50*/  UPRMT UR7, URZ, 0x654, UR7 ;  /* 0x000006543f077896 */ /* 0x000fd20008000007 */
[----:B------:R-:W-:Y:S01]  /*1e60*/  SYNCS.ARRIVE.TRANS64.RED.A1T0 RZ, [UR7], RZ ;  /* 0x000000ffffff79a7 */ /* 0x000fe20008100407 */
[----:B------:R-:W-:Y:S05]  /*1e70*/  @P1 BRA `(.L_x_24) ;  /* 0x0000000000041947 */ /* 0x000fea0003800000 */
[----:B------:R-:W-:Y:S01]  /*1e80*/  BPT.TRAP 0x1 ;  /* 0x000000040000795c */ /* 0x000fe20000300000 */
.L_x_24:
[----:B------:R-:W-:Y:S01]  /*1e90*/  UIADD3 UR5, UR5, 0x1, URZ ;  /* 0x0000000105057890 */ /* 0x000fe2000fffe03f */
[C---:B------:R-:W-:Y:S01]  /*1ea0*/  ISETP.GT.AND P1, PT, R0.reuse, 0x1, PT ;  /* 0x000000010000780c */ /* 0x040fe20003f24270 */
[----:B------:R-:W-:Y:S01]  /*1eb0*/  UIADD3 UR6, UR6, 0x1, URZ ;  /* 0x0000000106067890 */ /* 0x000fe2000fffe03f */
[----:B------:R-:W-:Y:S01]  /*1ec0*/  VIADD R0, R0, 0xffffffff ;  /* 0xffffffff00007836 */ /* 0x000fe20000000000 */
[----:B------:R-:W-:Y:S02]  /*1ed0*/  UISETP.NE.AND UP0, UPT, UR5, 0x7, UPT ;  /* 0x000000070500788c */ /* 0x000fe4000bf05270 */
[----:B------:R-:W-:Y:S02]  /*1ee0*/  UISETP.NE.AND UP1, UPT, UR6, 0x7, UPT ;  /* 0x000000070600788c */ /* 0x000fe4000bf25270 */
[----:B------:R-:W-:Y:S02]  /*1ef0*/  USEL UR7, URZ, 0x1, UP0 ;  /* 0x000000013f077887 */ /* 0x000fe40008000000 */
[----:B------:R-:W-:-:S02]  /*1f00*/  USEL UR5, UR5, URZ, UP0 ;  /* 0x0000003f05057287 */ /* 0x000fc40008000000 */
[----:B------:R-:W-:Y:S02]  /*1f10*/  USEL UR6, UR6, URZ, UP1 ;  /* 0x0000003f06067287 */ /* 0x000fe40008800000 */
[----:B------:R-:W-:Y:S01]  /*1f20*/  LOP3.LUT R5, R5, UR7, RZ, 0x3c, !PT ;  /* 0x0000000705057c12 */ /* 0x000fe2000f8e3cff */
[----:B------:R-:W-:Y:S09]  /*1f30*/  @P1 BRA `(.L_x_25) ;  /* 0xfffffff800941947 */ /* 0x000ff2000383ffff */
.L_x_18:
[----:B01----:R-:W0:Y:S02]  /*1f40*/  LDC R0, c[0x0][0x28c] ;  /* 0x0000a300ff007b82 */ /* 0x003e240000000800 */
[----:B0-----:R-:W-:-:S13]  /*1f50*/  ISETP.GE.AND P1, PT, R0, 0x1, PT ;  /* 0x000000010000780c */ /* 0x001fda0003f26270 */
[----:B------:R-:W-:Y:S05]  /*1f60*/  @!P1 BRA `(.L_x_26) ;  /* 0x0000000000489947 */ /* 0x000fea0003800000 */
[----:B------:R-:W-:Y:S05]  /*1f70*/  @!P0 BRA `(.L_x_27) ;  /* 0x0000000000048947 */ /* 0x000fea0003800000 */
[----:B------:R-:W-:Y:S01]  /*1f80*/  BPT.TRAP 0x1 ;  /* 0x000000040000795c */ /* 0x000fe20000300000 */
.L_x_27:
[----:B------:R-:W0:Y:S01]  /*1f90*/  S2UR UR7, SR_CgaCtaId ;  /* 0x00000000000779c3 */ /* 0x000e220000008800 */
[----:B------:R-:W-:Y:S01]  /*1fa0*/  UIADD3 UR6, UR44, UR42, URZ ;  /* 0x0000002a2c067290 */ /* 0x000fe2000fffe03f */
[----:B------:R-:W-:-:S03]  /*1fb0*/  ISETP.GT.U32.AND P0, PT, R18, 0x1, PT ;  /* 0x000000011200780c */ /* 0x000fc60003f04070 */
[----:B------:R-:W-:-:S04]  /*1fc0*/  UIMAD.WIDE.U32 UR4, UR6, 0x24924925, URZ ;  /* 0x24924925060478a5 */ /* 0x000fc8000f8e003f */
[----:B------:R-:W-:-:S04]  /*1fd0*/  UIADD3 UR4, UR6, -UR5, URZ ;  /* 0x8000000506047290 */ /* 0x000fc8000fffe03f */
[----:B------:R-:W-:-:S03]  /*1fe0*/  ULEA.HI UR4, UR4, UR5, URZ, 0x1f ;  /* 0x0000000504047291 */ /* 0x000fc6000f8ff83f */
[----:B------:R-:W-:Y:S01]  /*1ff0*/  UMOV UR5, 0x400 ;  /* 0x0000040000057882 */ /* 0x000fe20000000000 */
[----:B------:R-:W-:-:S04]  /*2000*/  USHF.R.U32.HI UR4, URZ, 0x2, UR4 ;  /* 0x000000023f047899 */ /* 0x000fc80008011604 */
[----:B------:R-:W-:Y:S02]  /*2010*/  UIMAD UR4, UR4, -0x7, UR6 ;  /* 0xfffffff9040478a4 */ /* 0x000fe4000f8e0206 */
[----:B0-----:R-:W-:-:S04]  /*2020*/  ULEA UR5, UR7, UR5, 0x18 ;  /* 0x0000000507057291 */ /* 0x001fc8000f8ec03f */
[----:B------:R-:W-:-:S04]  /*2030*/  ULEA UR4, UR4, UR5, 0x3 ;  /* 0x0000000504047291 */ /* 0x000fc8000f8e183f */
[----:B------:R-:W-:-:S04]  /*2040*/  UIADD3 UR4, UR4, 0x38, URZ ;  /* 0x0000003804047890 */ /* 0x000fc8000fffe03f */
[----:B------:R-:W-:-:S09]  /*2050*/  UPRMT UR4, URZ, 0x654, UR4 ;  /* 0x000006543f047896 */ /* 0x000fd20008000004 */
[----:B------:R-:W-:Y:S01]  /*2060*/  SYNCS.ARRIVE.TRANS64.RED.A1T0 RZ, [UR4], RZ ;  /* 0x000000ffffff79a7 */ /* 0x000fe20008100404 */
[----:B------:R-:W-:Y:S05]  /*2070*/  @P0 BRA `(.L_x_26) ;  /* 0x0000000000040947 */ /* 0x000fea0003800000 */
[----:B------:R-:W-:Y:S01]  /*2080*/  BPT.TRAP 0x1 ;  /* 0x000000040000795c */ /* 0x000fe20000300000 */
.L_x_26:
[----:B------:R-:W-:Y:S01]  /*2090*/  UISETP.GE.U32.AND UP1, UPT, UR43, 0x7, UPT ;  /* 0x000000072b00788c */ /* 0x000fe2000bf26070 */
[----:B------:R-:W-:Y:S01]  /*20a0*/  IMAD.SHL.U32 R6, R100, 0x80, RZ ;  /* 0x0000008064067824 */ /* 0x000fe200078e00ff */
[----:B------:R-:W-:Y:S01]  /*20b0*/  UIADD3 UR42, UR43, UR42, URZ ;  /* 0x0000002a2b2a7290 */ /* 0x000fe2000fffe03f */
[----:B------:R-:W-:Y:S01]  /*20c0*/  SHF.R.S32.HI R11, RZ, 0x1f, R99 ;  /* 0x0000001fff0b7819 */ /* 0x000fe20000011463 */
[----:B------:R-:W-:Y:S01]  /*20d0*/  ULDC UR10, c[0x0][0x288] ;  /* 0x0000a200000a7ab9 */ /* 0x000fe20000000800 */
[----:B------:R-:W-:Y:S01]  /*20e0*/  IMAD.SHL.U32 R10, R101, 0x80, RZ ;  /* 0x00000080650a7824 */ /* 0x000fe200078e00ff */
[C---:B------:R-:W-:Y:S01]  /*20f0*/  LOP3.LUT R8, R6.reuse, 0x6, R93, 0xf8, !PT ;  /* 0x0000000606087812 */ /* 0x040fe200078ef85d */
[----:B------:R-:W-:Y:S01]  /*2100*/  UISETP.GT.U32.AND UP0, UPT, UR42, 0x6, UPT ;  /* 0x000000062a00788c */ /* 0x000fe2000bf04070 */
[----:B------:R-:W-:Y:S01]  /*2110*/  ISETP.GE.AND P0, PT, R6, UR10, PT ;  /* 0x0000000a06007c0c */ /* 0x000fe2000bf06270 */
[----:B------:R-:W-:Y:S01]  /*2120*/  ULDC.64 UR6, c[0x0][0x5d0] ;  /* 0x0001740000067ab9 */ /* 0x000fe20000000a00 */
[----:B------:R-:W-:Y:S01]  /*2130*/  ULDC UR11, c[0x0][0x284] ;  /* 0x0000a100000b7ab9 */ /* 0x000fe20000000800 */
[----:B------:R-:W-:Y:S01]  /*2140*/  @UP1 UIMAD.WIDE.U32 UR4, UR42, 0x24924925, URZ ;  /* 0x249249252a0418a5 */ /* 0x000fe2000f8e003f */
[----:B------:R-:W-:Y:S01]  /*2150*/  SHF.R.S32.HI R9, RZ, 0x1f, R8 ;  /* 0x0000001fff097819 */ /* 0x000fe20000011408 */
[----:B------:R-:W-:Y:S01]  /*2160*/  IMAD R0, R11, UR6, RZ ;  /* 0x000000060b007c24 */ /* 0x000fe2000f8e02ff */
[----:B------:R-:W-:Y:S01]  /*2170*/  UISETP.LT.U32.AND UP0, UPT, UR43, 0x7, UP0 ;  /* 0x000000072b00788c */ /* 0x000fe20008701070 */
[----:B------:R-:W-:Y:S01]  /*2180*/  ISETP.GE.OR P0, PT, R10, UR11, P0 ;  /* 0x0000000b0a007c0c */ /* 0x000fe20008706670 */
[----:B------:R-:W-:Y:S01]  /*2190*/  @UP1 UIADD3 UR4, UR42, -UR5, URZ ;  /* 0x800000052a041290 */ /* 0x000fe2000fffe03f */
[C---:B------:R-:W-:Y:S01]  /*21a0*/  IMAD R3, R99.reuse, UR7, R0 ;  /* 0x0000000763037c24 */ /* 0x040fe2000f8e0200 */
[----:B------:R-:W-:Y:S01]  /*21b0*/  ULDC.64 UR8, c[0x0][0x5c8] ;  /* 0x0001720000087ab9 */ /* 0x000fe20000000a00 */
[----:B------:R-:W-:Y:S01]  /*21c0*/  IMAD.WIDE.U32 R4, R99, UR6, R8 ;  /* 0x0000000663047c25 */ /* 0x000fe2000f8e0008 */
[----:B------:R-:W-:-:S02]  /*21d0*/  USEL UR6, URZ, 0x1, !UP0 ;  /* 0x000000013f067887 */ /* 0x000fc4000c000000 */
[----:B------:R-:W-:Y:S01]  /*21e0*/  @UP1 ULEA.HI UR4, UR4, UR5, URZ, 0x1f ;  /* 0x0000000504041291 */ /* 0x000fe2000f8ff83f */
[----:B------:R-:W-:Y:S01]  /*21f0*/  IMAD.WIDE R100, R101, 0x80, R22 ;  /* 0x0000008065647825 */ /* 0x000fe200078e0216 */
[----:B------:R-:W-:Y:S02]  /*2200*/  ULOP3.LUT UR40, UR40, UR6, URZ, 0x3c, !UPT ;  /* 0x0000000628287292 */ /* 0x000fe4000f8e3c3f */
[----:B------:R-:W-:Y:S01]  /*2210*/  @UP1 USHF.R.U32.HI UR4, URZ, 0x2, UR4 ;  /* 0x000000023f041899 */ /* 0x000fe20008011604 */
[----:B------:R-:W-:Y:S02]  /*2220*/  IMAD.IADD R5, R5, 0x1, R3 ;  /* 0x0000000105057824 */ /* 0x000fe400078e0203 */
[----:B------:R-:W-:Y:S01]  /*2230*/  IMAD R3, R101, UR8, RZ ;  /* 0x0000000865037c24 */ /* 0x000fe2000f8e02ff */
[----:B------:R-:W-:Y:S01]  /*2240*/  @UP1 ULOP3.LUT UR40, UR40, 0x1, UR4, 0x78, !UPT ;  /* 0x0000000128281892 */ /* 0x000fe2000f8e7804 */
[----:B------:R-:W-:-:S04]  /*2250*/  IMAD.WIDE.U32 R102, R100, UR8, R4 ;  /* 0x0000000864667c25 */ /* 0x000fc8000f8e0004 */
[----:B------:R-:W-:Y:S02]  /*2260*/  IMAD R7, R100, UR9, R3 ;  /* 0x0000000964077c24 */ /* 0x000fe4000f8e0203 */
[----:B------:R-:W-:Y:S01]  /*2270*/  IMAD.MOV.U32 R0, RZ, RZ, -0x1 ;  /* 0xffffffffff007424 */ /* 0x000fe200078e00ff */
[----:B------:R-:W-:Y:S06]  /*2280*/  @P0 BRA `(.L_x_28) ;  /* 0x0000003400040947 */ /* 0x000fec0003800000 */
[----:B-----5:R-:W-:Y:S01]  /*2290*/  FSETP.NEU.AND P0, PT, R88, RZ, PT ;  /* 0x000000ff5800720b */ /* 0x020fe20003f0d000 */
[----:B------:R-:W-:Y:S01]  /*22a0*/  IMAD.IADD R4, R89, 0x1, -R6 ;  /* 0x0000000159047824 */ /* 0x000fe200078e0a06 */
[----:B------:R-:W-:Y:S01]  /*22b0*/  BSSY B0, `(.L_x_28) ;  /* 0x000033e000007945 */ /* 0x000fe20003800000 */
[----:B------:R-:W-:Y:S02]  /*22c0*/  IMAD.IADD R3, R97, 0x1, -R10 ;  /* 0x0000000161037824 */ /* 0x000fe400078e0a0a */
[----:B------:R-:W-:Y:S01]  /*22d0*/  IMAD.IADD R111, R103, 0x1, R7 ;  /* 0x00000001676f7824 */ /* 0x000fe200078e0207 */
[----:B------:R-:W-:-:S04]  /*22e0*/  ISETP.GT.AND P3, PT, R4, RZ, PT ;  /* 0x000000ff0400720c */ /* 0x000fc80003f64270 */
[----:B------:R-:W-:-:S03]  /*22f0*/  ISETP.GT.AND P1, PT, R3, RZ, P3 ;  /* 0x000000ff0300720c */ /* 0x000fc60001f24270 */
[----:B------:R-:W-:Y:S10]  /*2300*/  @!P0 BRA `(.L_x_29) ;  /* 0x0000002400208947 */ /* 0x000ff40003800000 */
[----:B------:R-:W0:Y:S01]  /*2310*/  LDC.64 R104, c[0x0][0x5b8] ;  /* 0x00016e00ff687b82 */ /* 0x000e220000000a00 */
[----:B------:R-:W-:-:S07]  /*2320*/  ULDC.64 UR4, c[0x0][0x5c0] ;  /* 0x0001700000047ab9 */ /* 0x000fce0000000a00 */
[----:B------:R-:W1:Y:S08]  /*2330*/  LDC.64 R106, c[0x0][0x5b0] ;  /* 0x00016c00ff6a7b82 */ /* 0x000e700000000a00 */
[----:B------:R-:W2:Y:S01]  /*2340*/  LDC.64 R108, c[0x0][0x5a8] ;  /* 0x00016a00ff6c7b82 */ /* 0x000ea20000000a00 */
[-C--:B0-----:R-:W-:Y:S02]  /*2350*/  IMAD R6, R11, R104.reuse, RZ ;  /* 0x000000680b067224 */ /* 0x081fe400078e02ff */
[----:B------:R-:W-:-:S04]  /*2360*/  IMAD.WIDE.U32 R12, R99, R104, R8 ;  /* 0x00000068630c7225 */ /* 0x000fc800078e0008 */
[----:B------:R-:W-:Y:S02]  /*2370*/  IMAD R103, R99, R105, R6 ;  /* 0x0000006963677224 */ /* 0x000fe400078e0206 */
[-C--:B-1----:R-:W-:Y:S02]  /*2380*/  IMAD R5, R101, R106.reuse, RZ ;  /* 0x0000006a65057224 */ /* 0x082fe400078e02ff */
[----:B------:R-:W-:Y:S02]  /*2390*/  IMAD.IADD R13, R13, 0x1, R103 ;  /* 0x000000010d0d7824 */ /* 0x000fe400078e0267 */
[C---:B------:R-:W-:Y:S02]  /*23a0*/  IMAD R105, R100.reuse, R107, R5 ;  /* 0x0000006b64697224 */ /* 0x040fe400078e0205 */
[----:B------:R-:W-:-:S04]  /*23b0*/  IMAD.WIDE.U32 R6, R100, R106, R12 ;  /* 0x0000006a64067225 */ /* 0x000fc800078e000c */
[----:B------:R-:W-:Y:S01]  /*23c0*/  IMAD.IADD R5, R7, 0x1, R105 ;  /* 0x0000000107057824 */ /* 0x000fe200078e0269 */
[----:B--2---:R-:W-:-:S04]  /*23d0*/  LEA R14, P0, R6, R108, 0x2 ;  /* 0x0000006c060e7211 */ /* 0x004fc800078010ff */
[----:B------:R-:W-:-:S05]  /*23e0*/  LEA.HI.X R15, R6, R109, R5, 0x2, P0 ;  /* 0x0000006d060f7211 */ /* 0x000fca00000f1405 */
[----:B------:R0:W2:Y:S01]  /*23f0*/  @P1 LDG.E.LTC128B R5, desc[UR36][R14.64] ;  /* 0x000000240e051981 */ /* 0x0000a2000c1e1920 */
[----:B------:R-:W-:Y:S01]  /*2400*/  IMAD.WIDE.U32 R6, R100, R106, R8 ;  /* 0x0000006a64067225 */ /* 0x000fe200078e0008 */
[C---:B------:R-:W-:Y:S01]  /*2410*/  SHF.L.U64.HI R11, R106.reuse, 0x3, R107 ;  /* 0x000000036a0b7819 */ /* 0x040fe2000001026b */
[----:B------:R-:W-:Y:S01]  /*2420*/  BSSY B1, `(.L_x_30) ;  /* 0x0000016000017945 */ /* 0x000fe20003800000 */
[----:B------:R-:W-:Y:S01]  /*2430*/  ISETP.GT.AND P3, PT, R3, 0x8, P3 ;  /* 0x000000080300780c */ /* 0x000fe20001f64270 */
[----:B------:R-:W-:Y:S02]  /*2440*/  IMAD.IADD R7, R105, 0x1, R7 ;  /* 0x0000000169077824 */ /* 0x000fe400078e0207 */
[----:B------:R-:W-:Y:S02]  /*2450*/  IMAD.SHL.U32 R10, R106, 0x8, RZ ;  /* 0x000000086a0a7824 */ /* 0x000fe400078e00ff */
[----:B------:R-:W-:-:S04]  /*2460*/  IMAD.WIDE.U32 R20, R99, R104, R6 ;  /* 0x0000006863147225 */ /* 0x000fc800078e0006 */
[----:B------:R-:W-:Y:S01]  /*2470*/  IMAD.WIDE.U32 R100, R100, R106, R10 ;  /* 0x0000006a64647225 */ /* 0x000fe200078e000a */
[----:B------:R-:W-:Y:S02]  /*2480*/  LEA R10, P0, R102, UR4, 0x2 ;  /* 0x00000004660a7c11 */ /* 0x000fe4000f8010ff */
[----:B------:R-:W-:Y:S01]  /*2490*/  LEA R6, P4, R20, R108, 0x2 ;  /* 0x0000006c14067211 */ /* 0x000fe200078810ff */
[----:B0-----:R-:W-:Y:S01]  /*24a0*/  IMAD.IADD R14, R103, 0x1, R21 ;  /* 0x00000001670e7824 */ /* 0x001fe200078e0215 */
[----:B------:R-:W-:Y:S01]  /*24b0*/  LEA.HI.X R11, R102, UR5, R111, 0x2, P0 ;  /* 0x00000005660b7c11 */ /* 0x000fe200080f146f */
[----:B------:R-:W-:Y:S01]  /*24c0*/  IMAD.IADD R105, R105, 0x1, R101 ;  /* 0x0000000169697824 */ /* 0x000fe200078e0265 */
[----:B------:R-:W-:Y:S02]  /*24d0*/  ISETP.GT.AND P0, PT, R4, 0x1, PT ;  /* 0x000000010400780c */ /* 0x000fe40003f04270 */
[----:B------:R-:W-:Y:S01]  /*24e0*/  IADD3 R15, P2, R12, R100, RZ ;  /* 0x000000640c0f7210 */ /* 0x000fe20007f5e0ff */
[----:B--2---:R-:W-:-:S04]  /*24f0*/  FMUL R7, R5, R88 ;  /* 0x0000005805077220 */ /* 0x004fc80000400000 */
[----:B------:R-:W-:Y:S01]  /*2500*/  FFMA R21, R24, R19, R7 ;  /* 0x0000001318157223 */ /* 0x000fe20000000007 */
[----:B------:R-:W-:Y:S01]  /*2510*/  LEA.HI.X R7, R20, R109, R14, 0x2, P4 ;  /* 0x0000006d14077211 */ /* 0x000fe200020f140e */
[----:B------:R-:W-:Y:S01]  /*2520*/  IMAD.X R20, R105, 0x1, R13, P2 ;  /* 0x0000000169147824 */ /* 0x000fe200010e060d */
[----:B------:R-:W-:Y:S02]  /*2530*/  ISETP.GT.AND P4, PT, R3, RZ, P0 ;  /* 0x000000ff0300720c */ /* 0x000fe40000784270 */
[----:B------:R0:W-:Y:S01]  /*2540*/  @P1 STG.E desc[UR36][R10.64], R21 ;  /* 0x000000150a001986 */ /* 0x0001e2000c101924 */
[----:B------:R-:W-:-:S10]  /*2550*/  LEA R14, P1, R15, R108, 0x2 ;  /* 0x0000006c0f0e7211 */ /* 0x000fd400078210ff */
[----:B------:R-:W-:Y:S05]  /*2560*/  @!P4 BRA `(.L_x_31) ;  /* 0x000000000004c947 */ /* 0x000fea0003800000 */
[----:B------:R1:W5:Y:S02]  /*2570*/  LDG.E.LTC128B R5, desc[UR36][R6.64+0x4] ;  /* 0x0000042406057981 */ /* 0x000364000c1e1920 */
.L_x_31:
[----:B------:R-:W-:Y:S05]  /*2580*/  BSYNC B1 ;  /* 0x0000000000017941 */ /* 0x000fea0003800000 */
.L_x_30:
[----:B-----5:R-:W-:Y:S01]  /*2590*/  FMUL R12, R5, R88 ;  /* 0x00000058050c7220 */ /* 0x020fe20000400000 */
[----:B------:R-:W-:-:S03]  /*25a0*/  LEA.HI.X R15, R15, R109, R20, 0x2, P1 ;  /* 0x0000006d0f0f7211 */ /* 0x000fc600008f1414 */
[----:B------:R-:W-:Y:S01]  /*25b0*/  FFMA R101, R25, R19, R12 ;  /* 0x0000001319657223 */ /* 0x000fe2000000000c */
[----:B------:R-:W-:-:S04]  /*25c0*/  IMAD.MOV.U32 R25, RZ, RZ, R5 ;  /* 0x000000ffff197224 */ /* 0x000fc800078e0005 */
[----:B------:R2:W-:Y:S04]  /*25d0*/  @P4 STG.E desc[UR36][R10.64+0x4], R101 ;  /* 0x000004650a004986 */ /* 0x0005e8000c101924 */
[----:B------:R-:W3:Y:S01]  /*25e0*/  @P3 LDG.E.LTC128B R25, desc[UR36][R14.64] ;  /* 0x000000240e193981 */ /* 0x000ee2000c1e1920 */
[C---:B------:R-:W-:Y:S01]  /*25f0*/  SHF.L.U64.HI R13, R92.reuse, 0x2, R91 ;  /* 0x000000025c0d7819 */ /* 0x040fe2000001025b */
[----:B------:R-:W-:Y:S01]  /*2600*/  BSSY B1, `(.L_x_32) ;  /* 0x0000010000017945 */ /* 0x000fe20003800000 */
[----:B------:R-:W-:Y:S02]  /*2610*/  LEA R12, P2, R92, R10, 0x2 ;  /* 0x0000000a5c0c7211 */ /* 0x000fe400078410ff */
[----:B------:R-:W-:Y:S02]  /*2620*/  IADD3 R20, P1, R8, R100, RZ ;  /* 0x0000006408147210 */ /* 0x000fe40007f3e0ff */
[----:B------:R-:W-:Y:S01]  /*2630*/  ISETP.GT.AND P0, PT, R3, 0x8, P0 ;  /* 0x000000080300780c */ /* 0x000fe20000704270 */
[----:B------:R-:W-:-:S02]  /*2640*/  IMAD.X R13, R13, 0x1, R11, P2 ;  /* 0x000000010d0d7824 */ /* 0x000fc400010e060b */
[----:B0-----:R-:W-:Y:S01]  /*2650*/  IMAD.X R21, R9, 0x1, R105, P1 ;  /* 0x0000000109157824 */ /* 0x001fe200008e0669 */
[----:B------:R-:W-:Y:S01]  /*2660*/  ISETP.GT.AND P1, PT, R4, 0x8, PT ;  /* 0x000000080400780c */ /* 0x000fe20003f24270 */
[----:B------:R-:W-:-:S04]  /*2670*/  IMAD.WIDE.U32 R20, R99, R104, R20 ;  /* 0x0000006863147225 */ /* 0x000fc800078e0014 */
[----:B------:R-:W-:Y:S01]  /*2680*/  IMAD.IADD R9, R103, 0x1, R21 ;  /* 0x0000000167097824 */ /* 0x000fe200078e0215 */
[----:B------:R-:W-:-:S04]  /*2690*/  LEA R8, P4, R20, R108, 0x2 ;  /* 0x0000006c14087211 */ /* 0x000fc800078810ff */
[----:B------:R-:W-:Y:S01]  /*26a0*/  LEA.HI.X R9, R20, R109, R9, 0x2, P4 ;  /* 0x0000006d14097211 */ /* 0x000fe200020f1409 */
[----:B---3--:R-:W-:-:S04]  /*26b0*/  FMUL R5, R25, R88 ;  /* 0x0000005819057220 */ /* 0x008fc80000400000 */
[----:B------:R-:W-:-:S05]  /*26c0*/  FFMA R5, R26, R19, R5 ;  /* 0x000000131a057223 */ /* 0x000fca0000000005 */
[----:B------:R2:W-:Y:S01]  /*26d0*/  @P3 STG.E desc[UR36][R12.64], R5 ;  /* 0x000000050c003986 */ /* 0x0005e2000c101924 */
[----:B------:R-:W-:Y:S05]  /*26e0*/  @!P0 BRA `(.L_x_33) ;  /* 0x0000000000048947 */ /* 0x000fea0003800000 */
[----:B------:R0:W5:Y:S02]  /*26f0*/  LDG.E.LTC128B R25, desc[UR36][R8.64+0x4] ;  /* 0x0000042408197981 */ /* 0x000164000c1e1920 */
.L_x_33:
[----:B------:R-:W-:Y:S05]  /*2700*/  BSYNC B1 ;  /* 0x0000000000017941 */ /* 0x000fea0003800000 */
.L_x_32:
[----:B-----5:R-:W-:Y:S01]  /*2710*/  FMUL R14, R25, R88 ;  /* 0x00000058190e7220 */ /* 0x020fe20000400000 */
[----:B------:R-:W-:Y:S01]  /*2720*/  ISETP.GT.AND P3, PT, R3, RZ, P1 ;  /* 0x000000ff0300720c */ /* 0x000fe20000f64270 */
[----:B------:R-:W-:Y:S01]  /*2730*/  BSSY B1, `(.L_x_34) ;  /* 0x0000006000017945 */ /* 0x000fe20003800000 */
[----:B------:R-:W-:Y:S01]  /*2740*/  ISETP.GT.AND P2, PT, R4, 0x9, PT ;  /* 0x000000090400780c */ /* 0x000fe20003f44270 */
[----:B------:R-:W-:-:S05]  /*2750*/  FFMA R27, R27, R19, R14 ;  /* 0x000000131b1b7223 */ /* 0x000fca000000000e */
[----:B------:R3:W-:Y:S05]  /*2760*/  @P0 STG.E desc[UR36][R12.64+0x4], R27 ;  /* 0x0000041b0c000986 */ /* 0x0007ea000c101924 */
[----:B------:R-:W-:Y:S05]  /*2770*/  @!P3 BRA `(.L_x_35) ;  /* 0x000000000004b947 */ /* 0x000fea0003800000 */
[----:B------:R4:W5:Y:S02]  /*2780*/  LDG.E.LTC128B R25, desc[UR36][R6.64+0x20] ;  /* 0x0000202406197981 */ /* 0x000964000c1e1920 */
.L_x_35:
[----:B------:R-:W-:Y:S05]  /*2790*/  BSYNC B1 ;  /* 0x0000000000017941 */ /* 0x000fea0003800000 */
.L_x_34:
[----:B--2--5:R-:W-:Y:S01]  /*27a0*/  FMUL R5, R25, R88 ;  /* 0x0000005819057220 */ /* 0x024fe20000400000 */
[----:B------:R-:W-:Y:S01]  /*27b0*/  ISETP.GT.AND P0, PT, R3, RZ, P2 ;  /* 0x000000ff0300720c */ /* 0x000fe20001704270 */
[----:B------:R-:W-:Y:S02]  /*27c0*/  BSSY B1, `(.L_x_36) ;  /* 0x0000005000017945 */ /* 0x000fe40003800000 */
[----:B------:R-:W-:-:S05]  /*27d0*/  FFMA R5, R28, R19, R5 ;  /* 0x000000131c057223 */ /* 0x000fca0000000005 */
[----:B------:R2:W-:Y:S05]  /*27e0*/  @P3 STG.E desc[UR36][R10.64+0x20], R5 ;  /* 0x000020050a003986 */ /* 0x0005ea000c101924 */
[----:B------:R-:W-:Y:S05]  /*27f0*/  @!P0 BRA `(.L_x_37) ;  /* 0x0000000000048947 */ /* 0x000fea0003800000 */
[----:B------:R0:W5:Y:S02]  /*2800*/  LDG.E.LTC128B R25, desc[UR36][R6.64+0x24] ;  /* 0x0000242406197981 */ /* 0x000164000c1e1920 */
.L_x_37:
[----:B------:R-:W-:Y:S05]  /*2810*/  BSYNC B1 ;  /* 0x0000000000017941 */ /* 0x000fea0003800000 */
.L_x_36:
[----:B-----5:R-:W-:Y:S01]  /*2820*/  FMUL R14, R25, R88 ;  /* 0x00000058190e7220 */ /* 0x020fe20000400000 */
[----:B------:R-:W-:Y:S01]  /*2830*/  ISETP.GT.AND P1, PT, R3, 0x8, P1 ;  /* 0x000000080300780c */ /* 0x000fe20000f24270 */
[----:B------:R-:W-:Y:S02]  /*2840*/  BSSY B1, `(.L_x_38) ;  /* 0x0000005000017945 */ /* 0x000fe40003800000 */
[----:B------:R-:W-:-:S05]  /*2850*/  FFMA R29, R29, R19, R14 ;  /* 0x000000131d1d7223 */ /* 0x000fca000000000e */
[----:B------:R0:W-:Y:S05]  /*2860*/  @P0 STG.E desc[UR36][R10.64+0x24], R29 ;  /* 0x0000241d0a000986 */ /* 0x0001ea000c101924 */
[----:B------:R-:W-:Y:S05]  /*2870*/  @!P1 BRA `(.L_x_39) ;  /* 0x0000000000049947 */ /* 0x000fea0003800000 */
[----:B------:R0:W5:Y:S02]  /*2880*/  LDG.E.LTC128B R25, desc[UR36][R8.64+0x20] ;  /* 0x0000202408197981 */ /* 0x000164000c1e1920 */
.L_x_39:
[----:B------:R-:W-:Y:S05]  /*2890*/  BSYNC B1 ;  /* 0x0000000000017941 */ /* 0x000fea0003800000 */
.L_x_38:
[----:B--2--5:R-:W-:Y:S01]  /*28a0*/  FMUL R5, R25, R88 ;  /* 0x0000005819057220 */ /* 0x024fe20000400000 */
[----:B------:R-:W-:Y:S01]  /*28b0*/  ISETP.GT.AND P2, PT, R3, 0x8, P2 ;  /* 0x000000080300780c */ /* 0x000fe20001744270 */
[----:B------:R-:W-:Y:S01]  /*28c0*/  BSSY B1, `(.L_x_40) ;  /* 0x0000006000017945 */ /* 0x000fe20003800000 */
[----:B------:R-:W-:Y:S01]  /*28d0*/  ISETP.GT.AND P0, PT, R4, 0x10, PT ;  /* 0x000000100400780c */ /* 0x000fe20003f04270 */
[----:B------:R-:W-:-:S05]  /*28e0*/  FFMA R5, R30, R19, R5 ;  /* 0x000000131e057223 */ /* 0x000fca0000000005 */
[----:B------:R2:W-:Y:S05]  /*28f0*/  @P1 STG.E desc[UR36][R12.64+0x20], R5 ;  /* 0x000020050c001986 */ /* 0x0005ea000c101924 */
[----:B------:R-:W-:Y:S05]  /*2900*/  @!P2 BRA `(.L_x_41) ;  /* 0x000000000004a947 */ /* 0x000fea0003800000 */
[----:B------:R0:W5:Y:S02]  /*2910*/  LDG.E.LTC128B R25, desc[UR36][R8.64+0x24] ;  /* 0x0000242408197981 */ /* 0x000164000c1e1920 */
.L_x_41:
[----:B------:R-:W-:Y:S05]  /*2920*/  BSYNC B1 ;  /* 0x0000000000017941 */ /* 0x000fea0003800000 */
.L_x_40:
        /* <DEDUP_REMOVED lines=8> */
.L_x_43:
[----:B------:R-:W-:Y:S05]  /*29b0*/  BSYNC B1 ;  /* 0x0000000000017941 */ /* 0x000fea0003800000 */
.L_x_42:
[----:B--2--5:R-:W-:Y:S01]  /*29c0*/  FMUL R5, R25, R88 ;  /* 0x0000005819057220 */ /* 0x024fe20000400000 */
[----:B------:R-:W-:Y:S01]  /*29d0*/  ISETP.GT.AND P2, PT, R3, RZ, P1 ;  /* 0x000000ff0300720c */ /* 0x000fe20000f44270 */
[----:B------:R-:W-:Y:S02]  /*29e0*/  BSSY B1, `(.L_x_44) ;  /* 0x0000005000017945 */ /* 0x000fe40003800000 */
[----:B------:R-:W-:-:S05]  /*29f0*/  FFMA R5, R32, R19, R5 ;  /* 0x0000001320057223 */ /* 0x000fca0000000005 */
[----:B------:R2:W-:Y:S05]  /*2a00*/  @P3 STG.E desc[UR36][R10.64+0x40], R5 ;  /* 0x000040050a003986 */ /* 0x0005ea000c101924 */
[----:B------:R-:W-:Y:S05]  /*2a10*/  @!P2 BRA `(.L_x_45) ;  /* 0x000000000004a947 */ /* 0x000fea0003800000 */
[----:B------:R0:W5:Y:S02]  /*2a20*/  LDG.E.LTC128B R25, desc[UR36][R6.64+0x44] ;  /* 0x0000442406197981 */ /* 0x000164000c1e1920 */
.L_x_45:
[----:B------:R-:W-:Y:S05]  /*2a30*/  BSYNC B1 ;  /* 0x0000000000017941 */ /* 0x000fea0003800000 */
.L_x_44:
[----:B-----5:R-:W-:Y:S01]  /*2a40*/  FMUL R14, R25, R88 ;  /* 0x00000058190e7220 */ /* 0x020fe20000400000 */
[----:B------:R-:W-:Y:S01]  /*2a50*/  ISETP.GT.AND P0, PT, R3, 0x8, P0 ;  /* 0x000000080300780c */ /* 0x000fe20000704270 */
[----:B------:R-:W-:Y:S02]  /*2a60*/  BSSY B1, `(.L_x_46) ;  /* 0x0000005000017945 */ /* 0x000fe40003800000 */
[----:B------:R-:W-:-:S05]  /*2a70*/  FFMA R33, R33, R19, R14 ;  /* 0x0000001321217223 */ /* 0x000fca000000000e */
[----:B------:R0:W-:Y:S05]  /*2a80*/  @P2 STG.E desc[UR36][R10.64+0x44], R33 ;  /* 0x000044210a002986 */ /* 0x0001ea000c101924 */
[----:B------:R-:W-:Y:S05]  /*2a90*/  @!P0 BRA `(.L_x_47) ;  /* 0x0000000000048947 */ /* 0x000fea0003800000 */
[----:B------:R0:W5:Y:S02]  /*2aa0*/  LDG.E.LTC128B R25, desc[UR36][R8.64+0x40] ;  /* 0x0000402408197981 */ /* 0x000164000c1e1920 */
.L_x_47:
[----:B------:R-:W-:Y:S05]  /*2ab0*/  BSYNC B1 ;  /* 0x0000000000017941 */ /* 0x000fea0003800000 */
.L_x_46:
        /* <DEDUP_REMOVED lines=8> */
.L_x_49:
[----:B------:R-:W-:Y:S05]  /*2b40*/  BSYNC B1 ;  /* 0x0000000000017941 */ /* 0x000fea0003800000 */
.L_x_48:
        /* <DEDUP_REMOVED lines=8> */
.L_x_51:
[----:B------:R-:W-:Y:S05]  /*2bd0*/  BSYNC B1 ;  /* 0x0000000000017941 */ /* 0x000fea0003800000 */
.L_x_50:
[----:B--2--5:R-:W-:Y:S01]  /*2be0*/  FMUL R5, R25, R88 ;  /* 0x0000005819057220 */ /* 0x024fe20000400000 */
[----:B------:R-:W-:Y:S01]  /*2bf0*/  ISETP.GT.AND P1, PT, R3, RZ, P0 ;  /* 0x000000ff0300720c */ /* 0x000fe20000724270 */
[----:B------:R-:W-:Y:S02]  /*2c00*/  BSSY B1, `(.L_x_52) ;  /* 0x0000005000017945 */ /* 0x000fe40003800000 */
[----:B------:R-:W-:-:S05]  /*2c10*/  FFMA R5, R36, R19, R5 ;  /* 0x0000001324057223 */ /* 0x000fca0000000005 */
[----:B------:R2:W-:Y:S05]  /*2c20*/  @P3 STG.E desc[UR36][R10.64+0x60], R5 ;  /* 0x000060050a003986 */ /* 0x0005ea000c101924 */
[----:B------:R-:W-:Y:S05]  /*2c30*/  @!P1 BRA `(.L_x_53) ;  /* 0x0000000000049947 */ /* 0x000fea0003800000 */
[----:B------:R0:W5:Y:S02]  /*2c40*/  LDG.E.LTC128B R25, desc[UR36][R6.64+0x64] ;  /* 0x0000642406197981 */ /* 0x000164000c1e1920 */
.L_x_53:
[----:B------:R-:W-:Y:S05]  /*2c50*/  BSYNC B1 ;  /* 0x0000000000017941 */ /* 0x000fea0003800000 */
.L_x_52:
[----:B-----5:R-:W-:Y:S01]  /*2c60*/  FMUL R14, R25, R88 ;  /* 0x00000058190e7220 */ /* 0x020fe20000400000 */
[----:B------:R-:W-:Y:S01]  /*2c70*/  ISETP.GT.AND P2, PT, R3, 0x8, P2 ;  /* 0x000000080300780c */ /* 0x000fe20001744270 */
[----:B------:R-:W-:Y:S02]  /*2c80*/  BSSY B1, `(.L_x_54) ;  /* 0x0000005000017945 */ /* 0x000fe40003800000 */
[----:B------:R-:W-:-:S05]  /*2c90*/  FFMA R37, R37, R19, R14 ;  /* 0x0000001325257223 */ /* 0x000fca000000000e */
[----:B------:R0:W-:Y:S05]  /*2ca0*/  @P1 STG.E desc[UR36][R10.64+0x64], R37 ;  /* 0x000064250a001986 */ /* 0x0001ea000c101924 */
[----:B------:R-:W-:Y:S05]  /*2cb0*/  @!P2 BRA `(.L_x_55) ;  /* 0x000000000004a947 */ /* 0x000fea0003800000 */
[----:B------:R0:W5:Y:S02]  /*2cc0*/  LDG.E.LTC128B R25, desc[UR36][R8.64+0x60] ;  /* 0x0000602408197981 */ /* 0x000164000c1e1920 */
.L_x_55:
[----:B------:R-:W-:Y:S05]  /*2cd0*/  BSYNC B1 ;  /* 0x0000000000017941 */ /* 0x000fea0003800000 */
.L_x_54:
        /* <DEDUP_REMOVED lines=8> */
.L_x_57:
[----:B------:R-:W-:Y:S05]  /*2d60*/  BSYNC B1 ;  /* 0x0000000000017941 */ /* 0x000fea0003800000 */
.L_x_56:
        /* <DEDUP_REMOVED lines=8> */
.L_x_59:
[----:B------:R-:W-:Y:S05]  /*2df0*/  BSYNC B1 ;  /* 0x0000000000017941 */ /* 0x000fea0003800000 */
.L_x_58:
[----:B--2--5:R-:W-:Y:S01]  /*2e00*/  FMUL R5, R25, R88 ;  /* 0x0000005819057220 */ /* 0x024fe20000400000 */
[----:B------:R-:W-:Y:S01]  /*2e10*/  ISETP.GT.AND P0, PT, R3, RZ, P2 ;  /* 0x000000ff0300720c */ /* 0x000fe20001704270 */
[----:B------:R-:W-:Y:S02]  /*2e20*/  BSSY B1, `(.L_x_60) ;  /* 0x0000005000017945 */ /* 0x000fe40003800000 */
[----:B------:R-:W-:-:S05]  /*2e30*/  FFMA R5, R40, R19, R5 ;  /* 0x0000001328057223 */ /* 0x000fca0000000005 */
[----:B------:R2:W-:Y:S05]  /*2e40*/  @P3 STG.E desc[UR36][R10.64+0x80], R5 ;  /* 0x000080050a003986 */ /* 0x0005ea000c101924 */
[----:B------:R-:W-:Y:S05]  /*2e50*/  @!P0 BRA `(.L_x_61) ;  /* 0x0000000000048947 */ /* 0x000fea0003800000 */
[----:B------:R0:W5:Y:S02]  /*2e60*/  LDG.E.LTC128B R25, desc[UR36][R6.64+0x84] ;  /* 0x0000842406197981 */ /* 0x000164000c1e1920 */
.L_x_61:
[----:B------:R-:W-:Y:S05]  /*2e70*/  BSYNC B1 ;  /* 0x0000000000017941 */ /* 0x000fea0003800000 */
.L_x_60:
[----:B-----5:R-:W-:Y:S01]  /*2e80*/  FMUL R14, R25, R88 ;  /* 0x00000058190e7220 */ /* 0x020fe20000400000 */
[----:B------:R-:W-:Y:S01]  /*2e90*/  ISETP.GT.AND P1, PT, R3, 0x8, P1 ;  /* 0x000000080300780c */ /* 0x000fe20000f24270 */
[----:B------:R-:W-:Y:S02]  /*2ea0*/  BSSY B1, `(.L_x_62) ;  /* 0x0000005000017945 */ /* 0x000fe40003800000 */
[----:B------:R-:W-:-:S05]  /*2eb0*/  FFMA R41, R41, R19, R14 ;  /* 0x0000001329297223 */ /* 0x000fca000000000e */
[----:B------:R0:W-:Y:S05]  /*2ec0*/  @P0 STG.E desc[UR36][R10.64+0x84], R41 ;  /* 0x000084290a000986 */ /* 0x0001ea000c101924 */
[----:B------:R-:W-:Y:S05]  /*2ed0*/  @!P1 BRA `(.L_x_63) ;  /* 0x0000000000049947 */ /* 0x000fea0003800000 */
[----:B------:R0:W5:Y:S02]  /*2ee0*/  LDG.E.LTC128B R25, desc[UR36][R8.64+0x80] ;  /* 0x0000802408197981 */ /* 0x000164000c1e1920 */
.L_x_63:
[----:B------:R-:W-:Y:S05]  /*2ef0*/  BSYNC B1 ;  /* 0x0000000000017941 */ /* 0x000fea0003800000 */
.L_x_62:
        /* <DEDUP_REMOVED lines=8> */
.L_x_65:
[----:B------:R-:W-:Y:S05]  /*2f80*/  BSYNC B1 ;  /* 0x0000000000017941 */ /* 0x000fea0003800000 */
.L_x_64:
        /* <DEDUP_REMOVED lines=8> */
.L_x_67:
[----:B------:R-:W-:Y:S05]  /*3010*/  BSYNC B1 ;  /* 0x0000000000017941 */ /* 0x000fea0003800000 */
.L_x_66:
[----:B--2--5:R-:W-:Y:S01]  /*3020*/  FMUL R5, R25, R88 ;  /* 0x0000005819057220 */ /* 0x024fe20000400000 */
[----:B------:R-:W-:Y:S01]  /*3030*/  ISETP.GT.AND P2, PT, R3, RZ, P1 ;  /* 0x000000ff0300720c */ /* 0x000fe20000f44270 */
[----:B------:R-:W-:Y:S02]  /*3040*/  BSSY B1, `(.L_x_68) ;  /* 0x0000005000017945 */ /* 0x000fe40003800000 */
[----:B------:R-:W-:-:S05]  /*3050*/  FFMA R5, R44, R19, R5 ;  /* 0x000000132c057223 */ /* 0x000fca0000000005 */
[----:B------:R2:W-:Y:S05]  /*3060*/  @P3 STG.E desc[UR36][R10.64+0xa0], R5 ;  /* 0x0000a0050a003986 */ /* 0x0005ea000c101924 */
[----:B------:R-:W-:Y:S05]  /*3070*/  @!P2 BRA `(.L_x_69) ;  /* 0x000000000004a947 */ /* 0x000fea0003800000 */
[----:B------:R0:W5:Y:S02]  /*3080*/  LDG.E.LTC128B R25, desc[UR36][R6.64+0xa4] ;  /* 0x0000a42406197981 */ /* 0x000164000c1e1920 */
.L_x_69:
[----:B------:R-:W-:Y:S05]  /*3090*/  BSYNC B1 ;  /* 0x0000000000017941 */ /* 0x000fea0003800000 */
.L_x_68:
[----:B-----5:R-:W-:Y:S01]  /*30a0*/  FMUL R14, R25, R88 ;  /* 0x00000058190e7220 */ /* 0x020fe20000400000 */
[----:B------:R-:W-:Y:S01]  /*30b0*/  ISETP.GT.AND P0, PT, R3, 0x8, P0 ;  /* 0x000000080300780c */ /* 0x000fe20000704270 */
[----:B------:R-:W-:Y:S02]  /*30c0*/  BSSY B1, `(.L_x_70) ;  /* 0x0000005000017945 */ /* 0x000fe40003800000 */
[----:B------:R-:W-:-:S05]  /*30d0*/  FFMA R45, R45, R19, R14 ;  /* 0x000000132d2d7223 */ /* 0x000fca000000000e */
[----:B------:R0:W-:Y:S05]  /*30e0*/  @P2 STG.E desc[UR36][R10.64+0xa4], R45 ;  /* 0x0000a42d0a002986 */ /* 0x0001ea000c101924 */
[----:B------:R-:W-:Y:S05]  /*30f0*/  @!P0 BRA `(.L_x_71) ;  /* 0x0000000000048947 */ /* 0x000fea0003800000 */
[----:B------:R0:W5:Y:S02]  /*3100*/  LDG.E.LTC128B R25, desc[UR36][R8.64+0xa0] ;  /* 0x0000a02408197981 */ /* 0x000164000c1e1920 */
.L_x_71:
[----:B------:R-:W-:Y:S05]  /*3110*/  BSYNC B1 ;  /* 0x0000000000017941 */ /* 0x000fea0003800000 */
.L_x_70:
        /* <DEDUP_REMOVED lines=8> */
.L_x_73:
[----:B------:R-:W-:Y:S05]  /*31a0*/  BSYNC B1 ;  /* 0x0000000000017941 */ /* 0x000fea0003800000 */
.L_x_72:
        /* <DEDUP_REMOVED lines=8> */
.L_x_75:
[----:B------:R-:W-:Y:S05]  /*3230*/  BSYNC B1 ;  /* 0x0000000000017941 */ /* 0x000fea0003800000 */
.L_x_74:
[----:B--2--5:R-:W-:Y:S01]  /*3240*/  FMUL R5, R25, R88 ;  /* 0x0000005819057220 */ /* 0x024fe20000400000 */
[----:B------:R-:W-:Y:S01]  /*3250*/  ISETP.GT.AND P1, PT, R3, RZ, P0 ;  /* 0x000000ff0300720c */ /* 0x000fe20000724270 */
[----:B------:R-:W-:Y:S02]  /*3260*/  BSSY B1, `(.L_x_76) ;  /* 0x0000005000017945 */ /* 0x000fe40003800000 */
[----:B------:R-:W-:-:S05]  /*3270*/  FFMA R5, R48, R19, R5 ;  /* 0x0000001330057223 */ /* 0x000fca0000000005 */
[----:B------:R2:W-:Y:S05]  /*3280*/  @P3 STG.E desc[UR36][R10.64+0xc0], R5 ;  /* 0x0000c0050a003986 */ /* 0x0005ea000c101924 */
[----:B------:R-:W-:Y:S05]  /*3290*/  @!P1 BRA `(.L_x_77) ;  /* 0x0000000000049947 */ /* 0x000fea0003800000 */
[----:B------:R0:W5:Y:S02]  /*32a0*/  LDG.E.LTC128B R25, desc[UR36][R6.64+0xc4] ;  /* 0x0000c42406197981 */ /* 0x000164000c1e1920 */
.L_x_77:
[----:B------:R-:W-:Y:S05]  /*32b0*/  BSYNC B1 ;  /* 0x0000000000017941 */ /* 0x000fea0003800000 */
.L_x_76:
[----:B-----5:R-:W-:Y:S01]  /*32c0*/  FMUL R14, R25, R88 ;  /* 0x00000058190e7220 */ /* 0x020fe20000400000 */
[----:B------:R-:W-:Y:S01]  /*32d0*/  ISETP.GT.AND P2, PT, R3, 0x8, P2 ;  /* 0x000000080300780c */ /* 0x000fe20001744270 */
[----:B------:R-:W-:Y:S02]  /*32e0*/  BSSY B1, `(.L_x_78) ;  /* 0x0000005000017945 */ /* 0x000fe40003800000 */
[----:B------:R-:W-:-:S05]  /*32f0*/  FFMA R49, R49, R19, R14 ;  /* 0x0000001331317223 */ /* 0x000fca000000000e */
[----:B------:R0:W-:Y:S05]  /*3300*/  @P1 STG.E desc[UR36][R10.64+0xc4], R49 ;  /* 0x0000c4310a001986 */ /* 0x0001ea000c101924 */
[----:B------:R-:W-:Y:S05]  /*3310*/  @!P2 BRA `(.L_x_79) ;  /* 0x000000000004a947 */ /* 0x000fea0003800000 */
[----:B------:R0:W5:Y:S02]  /*3320*/  LDG.E.LTC128B R25, desc[UR36][R8.64+0xc0] ;  /* 0x0000c02408197981 */ /* 0x000164000c1e1920 */
.L_x_79:
[----:B------:R-:W-:Y:S05]  /*3330*/  BSYNC B1 ;  /* 0x0000000000017941 */ /* 0x000fea0003800000 */
.L_x_78:
        /* <DEDUP_REMOVED lines=8> */
.L_x_81:
[----:B------:R-:W-:Y:S05]  /*33c0*/  BSYNC B1 ;  /* 0x0000000000017941 */ /* 0x000fea0003800000 */
.L_x_80:
        /* <DEDUP_REMOVED lines=8> */
.L_x_83:
[----:B------:R-:W-:Y:S05]  /*3450*/  BSYNC B1 ;  /* 0x0000000000017941 */ /* 0x000fea0003800000 */
.L_x_82:
[----:B--2--5:R-:W-:Y:S01]  /*3460*/  FMUL R5, R25, R88 ;  /* 0x0000005819057220 */ /* 0x024fe20000400000 */
[----:B------:R-:W-:Y:S01]  /*3470*/  ISETP.GT.AND P0, PT, R3, RZ, P2 ;  /* 0x000000ff0300720c */ /* 0x000fe20001704270 */
[----:B------:R-:W-:Y:S02]  /*3480*/  BSSY B1, `(.L_x_84) ;  /* 0x0000005000017945 */ /* 0x000fe40003800000 */
[----:B------:R-:W-:-:S05]  /*3490*/  FFMA R5, R52, R19, R5 ;  /* 0x0000001334057223 */ /* 0x000fca0000000005 */
[----:B------:R2:W-:Y:S05]  /*34a0*/  @P3 STG.E desc[UR36][R10.64+0xe0], R5 ;  /* 0x0000e0050a003986 */ /* 0x0005ea000c101924 */
[----:B------:R-:W-:Y:S05]  /*34b0*/  @!P0 BRA `(.L_x_85) ;  /* 0x0000000000048947 */ /* 0x000fea0003800000 */
[----:B------:R0:W5:Y:S02]  /*34c0*/  LDG.E.LTC128B R25, desc[UR36][R6.64+0xe4] ;  /* 0x0000e42406197981 */ /* 0x000164000c1e1920 */
.L_x_85:
[----:B------:R-:W-:Y:S05]  /*34d0*/  BSYNC B1 ;  /* 0x0000000000017941 */ /* 0x000fea0003800000 */
.L_x_84:
[----:B-----5:R-:W-:Y:S01]  /*34e0*/  FMUL R14, R25, R88 ;  /* 0x00000058190e7220 */ /* 0x020fe20000400000 */
[----:B------:R-:W-:Y:S01]  /*34f0*/  ISETP.GT.AND P1, PT, R3, 0x8, P1 ;  /* 0x000000080300780c */ /* 0x000fe20000f24270 */
[----:B------:R-:W-:Y:S02]  /*3500*/  BSSY B1, `(.L_x_86) ;  /* 0x0000005000017945 */ /* 0x000fe40003800000 */
[----:B------:R-:W-:-:S05]  /*3510*/  FFMA R53, R53, R19, R14 ;  /* 0x0000001335357223 */ /* 0x000fca000000000e */
[----:B------:R0:W-:Y:S05]  /*3520*/  @P0 STG.E desc[UR36][R10.64+0xe4], R53 ;  /* 0x0000e4350a000986 */ /* 0x0001ea000c101924 */
[----:B------:R-:W-:Y:S05]  /*3530*/  @!P1 BRA `(.L_x_87) ;  /* 0x0000000000049947 */ /* 0x000fea0003800000 */
[----:B------:R0:W5:Y:S02]  /*3540*/  LDG.E.LTC128B R25, desc[UR36][R8.64+0xe0] ;  /* 0x0000e02408197981 */ /* 0x000164000c1e1920 */
.L_x_87:
[----:B------:R-:W-:Y:S05]  /*3550*/  BSYNC B1 ;  /* 0x0000000000017941 */ /* 0x000fea0003800000 */
.L_x_86:
        /* <DEDUP_REMOVED lines=8> */
.L_x_89:
[----:B------:R-:W-:Y:S05]  /*35e0*/  BSYNC B1 ;  /* 0x0000000000017941 */ /* 0x000fea0003800000 */
.L_x_88:
        /* <DEDUP_REMOVED lines=8> */
.L_x_91:
[----:B------:R-:W-:Y:S05]  /*3670*/  BSYNC B1 ;  /* 0x0000000000017941 */ /* 0x000fea0003800000 */
.L_x_90:
[----:B--2--5:R-:W-:Y:S01]  /*3680*/  FMUL R5, R25, R88 ;  /* 0x0000005819057220 */ /* 0x024fe20000400000 */
[----:B------:R-:W-:Y:S01]  /*3690*/  ISETP.GT.AND P2, PT, R3, RZ, P1 ;  /* 0x000000ff0300720c */ /* 0x000fe20000f44270 */
[----:B------:R-:W-:Y:S02]  /*36a0*/  BSSY B1, `(.L_x_92) ;  /* 0x0000005000017945 */ /* 0x000fe40003800000 */
[----:B------:R-:W-:-:S05]  /*36b0*/  FFMA R5, R56, R19, R5 ;  /* 0x0000001338057223 */ /* 0x000fca0000000005 */
[----:B------:R2:W-:Y:S05]  /*36c0*/  @P3 STG.E desc[UR36][R10.64+0x100], R5 ;  /* 0x000100050a003986 */ /* 0x0005ea000c101924 */
[----:B------:R-:W-:Y:S05]  /*36d0*/  @!P2 BRA `(.L_x_93) ;  /* 0x000000000004a947 */ /* 0x000fea0003800000 */
[----:B------:R0:W5:Y:S02]  /*36e0*/  LDG.E.LTC128B R25, desc[UR36][R6.64+0x104] ;  /* 0x0001042406197981 */ /* 0x000164000c1e1920 */
.L_x_93:
[----:B------:R-:W-:Y:S05]  /*36f0*/  BSYNC B1 ;  /* 0x0000000000017941 */ /* 0x000fea0003800000 */
.L_x_92:
[----:B-----5:R-:W-:Y:S01]  /*3700*/  FMUL R14, R25, R88 ;  /* 0x00000058190e7220 */ /* 0x020fe20000400000 */
[----:B------:R-:W-:Y:S01]  /*3710*/  ISETP.GT.AND P0, PT, R3, 0x8, P0 ;  /* 0x000000080300780c */ /* 0x000fe20000704270 */
[----:B------:R-:W-:Y:S02]  /*3720*/  BSSY B1, `(.L_x_94) ;  /* 0x0000005000017945 */ /* 0x000fe40003800000 */
[----:B------:R-:W-:-:S05]  /*3730*/  FFMA R57, R57, R19, R14 ;  /* 0x0000001339397223 */ /* 0x000fca000000000e */
[----:B------:R0:W-:Y:S05]  /*3740*/  @P2 STG.E desc[UR36][R10.64+0x104], R57 ;  /* 0x000104390a002986 */ /* 0x0001ea000c101924 */
[----:B------:R-:W-:Y:S05]  /*3750*/  @!P0 BRA `(.L_x_95) ;  /* 0x0000000000048947 */ /* 0x000fea0003800000 */
[----:B------:R0:W5:Y:S02]  /*3760*/  LDG.E.LTC128B R25, desc[UR36][R8.64+0x100] ;  /* 0x0001002408197981 */ /* 0x000164000c1e1920 */
.L_x_95:
[----:B------:R-:W-:Y:S05]  /*3770*/  BSYNC B1 ;  /* 0x0000000000017941 */ /* 0x000fea0003800000 */
.L_x_94:
        /* <DEDUP_REMOVED lines=8> */
.L_x_97:
[----:B------:R-:W-:Y:S05]  /*3800*/  BSYNC B1 ;  /* 0x0000000000017941 */ /* 0x000fea0003800000 */
.L_x_96:
        /* <DEDUP_REMOVED lines=8> */
.L_x_99:
[----:B------:R-:W-:Y:S05]  /*3890*/  BSYNC B1 ;  /* 0x0000000000017941 */ /* 0x000fea0003800000 */
.L_x_98:
[----:B--2--5:R-:W-:Y:S01]  /*38a0*/  FMUL R5, R25, R88 ;  /* 0x0000005819057220 */ /* 0x024fe20000400000 */
[----:B------:R-:W-:Y:S01]  /*38b0*/  ISETP.GT.AND P1, PT, R3, RZ, P0 ;  /* 0x000000ff0300720c */ /* 0x000fe20000724270 */
[----:B------:R-:W-:Y:S02]  /*38c0*/  BSSY B1, `(.L_x_100) ;  /* 0x0000005000017945 */ /* 0x000fe40003800000 */
[----:B------:R-:W-:-:S05]  /*38d0*/  FFMA R5, R60, R19, R5 ;  /* 0x000000133c057223 */ /* 0x000fca0000000005 */
[----:B------:R2:W-:Y:S05]  /*38e0*/  @P3 STG.E desc[UR36][R10.64+0x120], R5 ;  /* 0x000120050a003986 */ /* 0x0005ea000c101924 */
[----:B------:R-:W-:Y:S05]  /*38f0*/  @!P1 BRA `(.L_x_101) ;  /* 0x0000000000049947 */ /* 0x000fea0003800000 */
[----:B------:R0:W5:Y:S02]  /*3900*/  LDG.E.LTC128B R25, desc[UR36][R6.64+0x124] ;  /* 0x0001242406197981 */ /* 0x000164000c1e1920 */
.L_x_101:
[----:B------:R-:W-:Y:S05]  /*3910*/  BSYNC B1 ;  /* 0x0000000000017941 */ /* 0x000fea0003800000 */
.L_x_100:
[----:B-----5:R-:W-:Y:S01]  /*3920*/  FMUL R14, R25, R88 ;  /* 0x00000058190e7220 */ /* 0x020fe20000400000 */
[----:B------:R-:W-:Y:S01]  /*3930*/  ISETP.GT.AND P2, PT, R3, 0x8, P2 ;  /* 0x000000080300780c */ /* 0x000fe20001744270 */
[----:B------:R-:W-:Y:S02]  /*3940*/  BSSY B1, `(.L_x_102) ;  /* 0x0000005000017945 */ /* 0x000fe40003800000 */
[----:B------:R-:W-:-:S05]  /*3950*/  FFMA R61, R61, R19, R14 ;  /* 0x000000133d3d7223 */ /* 0x000fca000000000e */
[----:B------:R0:W-:Y:S05]  /*3960*/  @P1 STG.E desc[UR36][R10.64+0x124], R61 ;  /* 0x0001243d0a001986 */ /* 0x0001ea000c101924 */
[----:B------:R-:W-:Y:S05]  /*3970*/  @!P2 BRA `(.L_x_103) ;  /* 0x000000000004a947 */ /* 0x000fea0003800000 */
[----:B------:R0:W5:Y:S02]  /*3980*/  LDG.E.LTC128B R25, desc[UR36][R8.64+0x120] ;  /* 0x0001202408197981 */ /* 0x000164000c1e1920 */
.L_x_103:
[----:B------:R-:W-:Y:S05]  /*3990*/  BSYNC B1 ;  /* 0x0000000000017941 */ /* 0x000fea0003800000 */
.L_x_102:
        /* <DEDUP_REMOVED lines=8> */
.L_x_105:
[----:B------:R-:W-:Y:S05]  /*3a20*/  BSYNC B1 ;  /* 0x0000000000017941 */ /* 0x000fea0003800000 */
.L_x_104:
        /* <DEDUP_REMOVED lines=8> */
.L_x_107:
[----:B------:R-:W-:Y:S05]  /*3ab0*/  BSYNC B1 ;  /* 0x0000000000017941 */ /* 0x000fea0003800000 */
.L_x_106:
[----:B--2--5:R-:W-:Y:S01]  /*3ac0*/  FMUL R5, R25, R88 ;  /* 0x0000005819057220 */ /* 0x024fe20000400000 */
[----:B------:R-:W-:Y:S01]  /*3ad0*/  ISETP.GT.AND P0, PT, R3, RZ, P2 ;  /* 0x000000ff0300720c */ /* 0x000fe20001704270 */
[----:B------:R-:W-:Y:S02]  /*3ae0*/  BSSY B1, `(.L_x_108) ;  /* 0x0000005000017945 */ /* 0x000fe40003800000 */
[----:B------:R-:W-:-:S05]  /*3af0*/  FFMA R5, R64, R19, R5 ;  /* 0x0000001340057223 */ /* 0x000fca0000000005 */
[----:B------:R2:W-:Y:S05]  /*3b00*/  @P3 STG.E desc[UR36][R10.64+0x140], R5 ;  /* 0x000140050a003986 */ /* 0x0005ea000c101924 */
[----:B------:R-:W-:Y:S05]  /*3b10*/  @!P0 BRA `(.L_x_109) ;  /* 0x0000000000048947 */ /* 0x000fea0003800000 */
[----:B------:R0:W5:Y:S02]  /*3b20*/  LDG.E.LTC128B R25, desc[UR36][R6.64+0x144] ;  /* 0x0001442406197981 */ /* 0x000164000c1e1920 */
.L_x_109:
[----:B------:R-:W-:Y:S05]  /*3b30*/  BSYNC B1 ;  /* 0x0000000000017941 */ /* 0x000fea0003800000 */
.L_x_108:
[----:B-----5:R-:W-:Y:S01]  /*3b40*/  FMUL R14, R25, R88 ;  /* 0x00000058190e7220 */ /* 0x020fe20000400000 */
[----:B------:R-:W-:Y:S01]  /*3b50*/  ISETP.GT.AND P1, PT, R3, 0x8, P1 ;  /* 0x000000080300780c */ /* 0x000fe20000f24270 */
[----:B------:R-:W-:Y:S02]  /*3b60*/  BSSY B1, `(.L_x_110) ;  /* 0x0000005000017945 */ /* 0x000fe40003800000 */
[----:B------:R-:W-:-:S05]  /*3b70*/  FFMA R65, R65, R19, R14 ;  /* 0x0000001341417223 */ /* 0x000fca000000000e */
[----:B------:R0:W-:Y:S05]  /*3b80*/  @P0 STG.E desc[UR36][R10.64+0x144], R65 ;  /* 0x000144410a000986 */ /* 0x0001ea000c101924 */
[----:B------:R-:W-:Y:S05]  /*3b90*/  @!P1 BRA `(.L_x_111) ;  /* 0x0000000000049947 */ /* 0x000fea0003800000 */
[----:B------:R0:W5:Y:S02]  /*3ba0*/  LDG.E.LTC128B R25, desc[UR36][R8.64+0x140] ;  /* 0x0001402408197981 */ /* 0x000164000c1e1920 */
.L_x_111:
[----:B------:R-:W-:Y:S05]  /*3bb0*/  BSYNC B1 ;  /* 0x0000000000017941 */ /* 0x000fea0003800000 */
.L_x_110:
        /* <DEDUP_REMOVED lines=8> */
.L_x_113:
[----:B------:R-:W-:Y:S05]  /*3c40*/  BSYNC B1 ;  /* 0x0000000000017941 */ /* 0x000fea0003800000 */
.L_x_112:
        /* <DEDUP_REMOVED lines=8> */
.L_x_115:
[----:B------:R-:W-:Y:S05]  /*3cd0*/  BSYNC B1 ;  /* 0x0000000000017941 */ /* 0x000fea0003800000 */
.L_x_114:
[----:B--2--5:R-:W-:Y:S01]  /*3ce0*/  FMUL R5, R25, R88 ;  /* 0x0000005819057220 */ /* 0x024fe20000400000 */
[----:B------:R-:W-:Y:S01]  /*3cf0*/  ISETP.GT.AND P2, PT, R3, RZ, P1 ;  /* 0x000000ff0300720c */ /* 0x000fe20000f44270 */
[----:B------:R-:W-:Y:S02]  /*3d00*/  BSSY B1, `(.L_x_116) ;  /* 0x0000005000017945 */ /* 0x000fe40003800000 */
[----:B------:R-:W-:-:S05]  /*3d10*/  FFMA R5, R68, R19, R5 ;  /* 0x0000001344057223 */ /* 0x000fca0000000005 */
[----:B------:R2:W-:Y:S05]  /*3d20*/  @P3 STG.E desc[UR36][R10.64+0x160], R5 ;  /* 0x000160050a003986 */ /* 0x0005ea000c101924 */
[----:B------:R-:W-:Y:S05]  /*3d30*/  @!P2 BRA `(.L_x_117) ;  /* 0x000000000004a947 */ /* 0x000fea0003800000 */
[----:B------:R0:W5:Y:S02]  /*3d40*/  LDG.E.LTC128B R25, desc[UR36][R6.64+0x164] ;  /* 0x0001642406197981 */ /* 0x000164000c1e1920 */
.L_x_117:
[----:B------:R-:W-:Y:S05]  /*3d50*/  BSYNC B1 ;  /* 0x0000000000017941 */ /* 0x000fea0003800000 */
.L_x_116:
[----:B-----5:R-:W-:Y:S01]  /*3d60*/  FMUL R14, R25, R88 ;  /* 0x00000058190e7220 */ /* 0x020fe20000400000 */
[----:B------:R-:W-:Y:S01]  /*3d70*/  ISETP.GT.AND P0, PT, R3, 0x8, P0 ;  /* 0x000000080300780c */ /* 0x000fe20000704270 */
[----:B------:R-:W-:Y:S02]  /*3d80*/  BSSY B1, `(.L_x_118) ;  /* 0x0000005000017945 */ /* 0x000fe40003800000 */
[----:B------:R-:W-:-:S05]  /*3d90*/  FFMA R69, R69, R19, R14 ;  /* 0x0000001345457223 */ /* 0x000fca000000000e */
[----:B------:R0:W-:Y:S05]  /*3da0*/  @P2 STG.E desc[UR36][R10.64+0x164], R69 ;  /* 0x000164450a002986 */ /* 0x0001ea000c101924 */
[----:B------:R-:W-:Y:S05]  /*3db0*/  @!P0 BRA `(.L_x_119) ;  /* 0x0000000000048947 */ /* 0x000fea0003800000 */
[----:B------:R0:W5:Y:S02]  /*3dc0*/  LDG.E.LTC128B R25, desc[UR36][R8.64+0x160] ;  /* 0x0001602408197981 */ /* 0x000164000c1e1920 */
.L_x_119:
[----:B------:R-:W-:Y:S05]  /*3dd0*/  BSYNC B1 ;  /* 0x0000000000017941 */ /* 0x000fea0003800000 */
.L_x_118:
        /* <DEDUP_REMOVED lines=8> */
.L_x_121:
[----:B------:R-:W-:Y:S05]  /*3e60*/  BSYNC B1 ;  /* 0x0000000000017941 */ /* 0x000fea0003800000 */
.L_x_120:
        /* <DEDUP_REMOVED lines=8> */
.L_x_123:
[----:B------:R-:W-:Y:S05]  /*3ef0*/  BSYNC B1 ;  /* 0x0000000000017941 */ /* 0x000fea0003800000 */
.L_x_122:
[----:B--2--5:R-:W-:Y:S01]  /*3f00*/  FMUL R5, R25, R88 ;  /* 0x0000005819057220 */ /* 0x024fe20000400000 */
[----:B------:R-:W-:Y:S01]  /*3f10*/  ISETP.GT.AND P1, PT, R3, RZ, P0 ;  /* 0x000000ff0300720c */ /* 0x000fe20000724270 */
[----:B------:R-:W-:Y:S02]  /*3f20*/  BSSY B1, `(.L_x_124) ;  /* 0x0000005000017945 */ /* 0x000fe40003800000 */
[----:B------:R-:W-:-:S05]  /*3f30*/  FFMA R5, R72, R19, R5 ;  /* 0x0000001348057223 */ /* 0x000fca0000000005 */
[----:B------:R2:W-:Y:S05]  /*3f40*/  @P3 STG.E desc[UR36][R10.64+0x180], R5 ;  /* 0x000180050a003986 */ /* 0x0005ea000c101924 */
[----:B------:R-:W-:Y:S05]  /*3f50*/  @!P1 BRA `(.L_x_125) ;  /* 0x0000000000049947 */ /* 0x000fea0003800000 */
[----:B------:R0:W5:Y:S02]  /*3f60*/  LDG.E.LTC128B R25, desc[UR36][R6.64+0x184] ;  /* 0x0001842406197981 */ /* 0x000164000c1e1920 */
.L_x_125:
[----:B------:R-:W-:Y:S05]  /*3f70*/  BSYNC B1 ;  /* 0x0000000000017941 */ /* 0x000fea0003800000 */
.L_x_124:
[----:B-----5:R-:W-:Y:S01]  /*3f80*/  FMUL R14, R25, R88 ;  /* 0x00000058190e7220 */ /* 0x020fe20000400000 */
[----:B------:R-:W-:Y:S01]  /*3f90*/  ISETP.GT.AND P2, PT, R3, 0x8, P2 ;  /* 0x000000080300780c */ /* 0x000fe20001744270 */
[----:B------:R-:W-:Y:S02]  /*3fa0*/  BSSY B1, `(.L_x_126) ;  /* 0x0000005000017945 */ /* 0x000fe40003800000 */
[----:B------:R-:W-:-:S05]  /*3fb0*/  FFMA R73, R73, R19, R14 ;  /* 0x0000001349497223 */ /* 0x000fca000000000e */
[----:B------:R0:W-:Y:S05]  /*3fc0*/  @P1 STG.E desc[UR36][R10.64+0x184], R73 ;  /* 0x000184490a001986 */ /* 0x0001ea000c101924 */
[----:B------:R-:W-:Y:S05]  /*3fd0*/  @!P2 BRA `(.L_x_127) ;  /* 0x000000000004a947 */ /* 0x000fea0003800000 */
[----:B------:R0:W5:Y:S02]  /*3fe0*/  LDG.E.LTC128B R25, desc[UR36][R8.64+0x180] ;  /* 0x0001802408197981 */ /* 0x000164000c1e1920 */
.L_x_127:
[----:B------:R-:W-:Y:S05]  /*3ff0*/  BSYNC B1 ;  /* 0x0000000000017941 */ /* 0x000fea0003800000 */
.L_x_126:
        /* <DEDUP_REMOVED lines=8> */
.L_x_129:
[----:B------:R-:W-:Y:S05]  /*4080*/  BSYNC B1 ;  /* 0x0000000000017941 */ /* 0x000fea0003800000 */
.L_x_128:
        /* <DEDUP_REMOVED lines=8> */
.L_x_131:
[----:B------:R-:W-:Y:S05]  /*4110*/  BSYNC B1 ;  /* 0x0000000000017941 */ /* 0x000fea0003800000 */
.L_x_130:
[----:B--2--5:R-:W-:Y:S01]  /*4120*/  FMUL R5, R25, R88 ;  /* 0x0000005819057220 */ /* 0x024fe20000400000 */
[----:B------:R-:W-:Y:S01]  /*4130*/  ISETP.GT.AND P0, PT, R3, RZ, P2 ;  /* 0x000000ff0300720c */ /* 0x000fe20001704270 */
[----:B------:R-:W-:Y:S02]  /*4140*/  BSSY B1, `(.L_x_132) ;  /* 0x0000005000017945 */ /* 0x000fe40003800000 */
[----:B------:R-:W-:-:S05]  /*4150*/  FFMA R5, R76, R19, R5 ;  /* 0x000000134c057223 */ /* 0x000fca0000000005 */
[----:B------:R2:W-:Y:S05]  /*4160*/  @P3 STG.E desc[UR36][R10.64+0x1a0], R5 ;  /* 0x0001a0050a003986 */ /* 0x0005ea000c101924 */
[----:B------:R-:W-:Y:S05]  /*4170*/  @!P0 BRA `(.L_x_133) ;  /* 0x0000000000048947 */ /* 0x000fea0003800000 */
[----:B------:R0:W5:Y:S02]  /*4180*/  LDG.E.LTC128B R25, desc[UR36][R6.64+0x1a4] ;  /* 0x0001a42406197981 */ /* 0x000164000c1e1920 */
.L_x_133:
[----:B------:R-:W-:Y:S05]  /*4190*/  BSYNC B1 ;  /* 0x0000000000017941 */ /* 0x000fea0003800000 */
.L_x_132:
[----:B-----5:R-:W-:Y:S01]  /*41a0*/  FMUL R14, R25, R88 ;  /* 0x00000058190e7220 */ /* 0x020fe20000400000 */
[----:B------:R-:W-:Y:S01]  /*41b0*/  ISETP.GT.AND P1, PT, R3, 0x8, P1 ;  /* 0x000000080300780c */ /* 0x000fe20000f24270 */
[----:B------:R-:W-:Y:S02]  /*41c0*/  BSSY B1, `(.L_x_134) ;  /* 0x0000005000017945 */ /* 0x000fe40003800000 */
[----:B------:R-:W-:-:S05]  /*41d0*/  FFMA R77, R77, R19, R14 ;  /* 0x000000134d4d7223 */ /* 0x000fca000000000e */
[----:B------:R0:W-:Y:S05]  /*41e0*/  @P0 STG.E desc[UR36][R10.64+0x1a4], R77 ;  /* 0x0001a44d0a000986 */ /* 0x0001ea000c101924 */
[----:B------:R-:W-:Y:S05]  /*41f0*/  @!P1 BRA `(.L_x_135) ;  /* 0x0000000000049947 */ /* 0x000fea0003800000 */
[----:B------:R0:W5:Y:S02]  /*4200*/  LDG.E.LTC128B R25, desc[UR36][R8.64+0x1a0] ;  /* 0x0001a02408197981 */ /* 0x000164000c1e1920 */
.L_x_135:
[----:B------:R-:W-:Y:S05]  /*4210*/  BSYNC B1 ;  /* 0x0000000000017941 */ /* 0x000fea0003800000 */
.L_x_134:
        /* <DEDUP_REMOVED lines=8> */
.L_x_137:
[----:B------:R-:W-:Y:S05]  /*42a0*/  BSYNC B1 ;  /* 0x0000000000017941 */ /* 0x000fea0003800000 */
.L_x_136:
        /* <DEDUP_REMOVED lines=8> */
.L_x_139:
[----:B------:R-:W-:Y:S05]  /*4330*/  BSYNC B1 ;  /* 0x0000000000017941 */ /* 0x000fea0003800000 */
.L_x_138:
[----:B--2--5:R-:W-:Y:S01]  /*4340*/  FMUL R5, R25, R88 ;  /* 0x0000005819057220 */ /* 0x024fe20000400000 */
[----:B------:R-:W-:Y:S01]  /*4350*/  ISETP.GT.AND P2, PT, R3, RZ, P1 ;  /* 0x000000ff0300720c */ /* 0x000fe20000f44270 */
[----:B------:R-:W-:Y:S02]  /*4360*/  BSSY B1, `(.L_x_140) ;  /* 0x0000005000017945 */ /* 0x000fe40003800000 */
[----:B------:R-:W-:-:S05]  /*4370*/  FFMA R5, R80, R19, R5 ;  /* 0x0000001350057223 */ /* 0x000fca0000000005 */
[----:B------:R2:W-:Y:S05]  /*4380*/  @P3 STG.E desc[UR36][R10.64+0x1c0], R5 ;  /* 0x0001c0050a003986 */ /* 0x0005ea000c101924 */
[----:B------:R-:W-:Y:S05]  /*4390*/  @!P2 BRA `(.L_x_141) ;  /* 0x000000000004a947 */ /* 0x000fea0003800000 */
[----:B------:R0:W5:Y:S02]  /*43a0*/  LDG.E.LTC128B R25, desc[UR36][R6.64+0x1c4] ;  /* 0x0001c42406197981 */ /* 0x000164000c1e1920 */
.L_x_141:
[----:B------:R-:W-:Y:S05]  /*43b0*/  BSYNC B1 ;  /* 0x0000000000017941 */ /* 0x000fea0003800000 */
.L_x_140:
[----:B-----5:R-:W-:Y:S01]  /*43c0*/  FMUL R14, R25, R88 ;  /* 0x00000058190e7220 */ /* 0x020fe20000400000 */
[----:B------:R-:W-:Y:S01]  /*43d0*/  ISETP.GT.AND P0, PT, R3, 0x8, P0 ;  /* 0x000000080300780c */ /* 0x000fe20000704270 */
[----:B------:R-:W-:Y:S02]  /*43e0*/  BSSY B1, `(.L_x_142) ;  /* 0x0000005000017945 */ /* 0x000fe40003800000 */
[----:B------:R-:W-:-:S05]  /*43f0*/  FFMA R81, R81, R19, R14 ;  /* 0x0000001351517223 */ /* 0x000fca000000000e */
[----:B------:R0:W-:Y:S05]  /*4400*/  @P2 STG.E desc[UR36][R10.64+0x1c4], R81 ;  /* 0x0001c4510a002986 */ /* 0x0001ea000c101924 */
[----:B------:R-:W-:Y:S05]  /*4410*/  @!P0 BRA `(.L_x_143) ;  /* 0x0000000000048947 */ /* 0x000fea0003800000 */
[----:B------:R0:W5:Y:S02]  /*4420*/  LDG.E.LTC128B R25, desc[UR36][R8.64+0x1c0] ;  /* 0x0001c02408197981 */ /* 0x000164000c1e1920 */
.L_x_143:
[----:B------:R-:W-:Y:S05]  /*4430*/  BSYNC B1 ;  /* 0x0000000000017941 */ /* 0x000fea0003800000 */
.L_x_142:
        /* <DEDUP_REMOVED lines=8> */
.L_x_145:
[----:B------:R-:W-:Y:S05]  /*44c0*/  BSYNC B1 ;  /* 0x0000000000017941 */ /* 0x000fea0003800000 */
.L_x_144:
[----:B-----5:R-:W-:Y:S01]  /*44d0*/  FMUL R14, R25, R88 ;  /* 0x00000058190e7220 */ /* 0x020fe20000400000 */
[----:B------:R-:W-:Y:S01]  /*44e0*/  ISETP.GT.AND P0, PT, R4, 0x79, PT ;  /* 0x000000790400780c */ /* 0x000fe20003f04270 */
[----:B------:R-:W-:Y:S01]  /*44f0*/  @P1 IMAD.MOV.U32 R4, RZ, RZ, R12 ;  /* 0x000000ffff041224 */ /* 0x000fe200078e000c */
[----:B------:R-:W-:Y:S01]  /*4500*/  ISETP.GT.AND P3, PT, R3, RZ, P2 ;  /* 0x000000ff0300720c */ /* 0x000fe20001764270 */
[----:B------:R-:W-:Y:S01]  /*4510*/  FFMA R83, R83, R19, R14 ;  /* 0x0000001353537223 */ /* 0x000fe2000000000e */
[----:B--2---:R-:W-:Y:S01]  /*4520*/  @P1 IMAD.MOV.U32 R5, RZ, RZ, R13 ;  /* 0x000000ffff051224 */ /* 0x004fe200078e000d */
[----:B------:R-:W-:Y:S04]  /*4530*/  BSSY B1, `(.L_x_146) ;  /* 0x0000004000017945 */ /* 0x000fe80003800000 */
[----:B------:R2:W-:Y:S06]  /*4540*/  @P1 STG.E desc[UR36][R4.64+0x1c4], R83 ;  /* 0x0001c45304001986 */ /* 0x0005ec000c101924 */
[----:B------:R-:W-:Y:S05]  /*4550*/  @!P3 BRA `(.L_x_147) ;  /* 0x000000000004b947 */ /* 0x000fea0003800000 */
[----:B------:R0:W5:Y:S02]  /*4560*/  LDG.E.LTC128B R25, desc[UR36][R6.64+0x1e0] ;  /* 0x0001e02406197981 */ /* 0x000164000c1e1920 */
.L_x_147:
[----:B------:R-:W-:Y:S05]  /*4570*/  BSYNC B1 ;  /* 0x0000000000017941 */ /* 0x000fea0003800000 */
.L_x_146:
[----:B--2--5:R-:W-:Y:S01]  /*4580*/  FMUL R5, R25, R88 ;  /* 0x0000005819057220 */ /* 0x024fe20000400000 */
[----:B------:R-:W-:Y:S01]  /*4590*/  @P3 IMAD.MOV.U32 R4, RZ, RZ, R10 ;  /* 0x000000ffff043224 */ /* 0x000fe200078e000a */
[----:B------:R-:W-:Y:S01]  /*45a0*/  ISETP.GT.AND P1, PT, R3, RZ, P0 ;  /* 0x000000ff0300720c */ /* 0x000fe20000724270 */
[----:B------:R-:W-:Y:S01]  /*45b0*/  BSSY B1, `(.L_x_148) ;  /* 0x0000006000017945 */ /* 0x000fe20003800000 */
[----:B------:R-:W-:Y:S01]  /*45c0*/  FFMA R15, R84, R19, R5 ;  /* 0x00000013540f7223 */ /* 0x000fe20000000005 */
[----:B------:R-:W-:-:S05]  /*45d0*/  @P3 IMAD.MOV.U32 R5, RZ, RZ, R11 ;  /* 0x000000ffff053224 */ /* 0x000fca00078e000b */
[----:B------:R2:W-:Y:S05]  /*45e0*/  @P3 STG.E desc[UR36][R4.64+0x1e0], R15 ;  /* 0x0001e00f04003986 */ /* 0x0005ea000c101924 */
[----:B------:R-:W-:Y:S05]  /*45f0*/  @!P1 BRA `(.L_x_149) ;  /* 0x0000000000049947 */ /* 0x000fea0003800000 */
[----:B------:R0:W5:Y:S02]  /*4600*/  LDG.E.LTC128B R25, desc[UR36][R6.64+0x1e4] ;  /* 0x0001e42406197981 */ /* 0x000164000c1e1920 */
.L_x_149:
[----:B------:R-:W-:Y:S05]  /*4610*/  BSYNC B1 ;  /* 0x0000000000017941 */ /* 0x000fea0003800000 */
.L_x_148:
[----:B--2--5:R-:W-:Y:S01]  /*4620*/  FMUL R4, R25, R88 ;  /* 0x0000005819047220 */ /* 0x024fe20000400000 */
[----:B------:R-:W-:Y:S01]  /*4630*/  ISETP.GT.AND P2, PT, R3, 0x8, P2 ;  /* 0x000000080300780c */ /* 0x000fe20001744270 */
[----:B------:R-:W-:Y:S02]  /*4640*/  BSSY B1, `(.L_x_150) ;  /* 0x0000005000017945 */ /* 0x000fe40003800000 */
[----:B------:R-:W-:-:S05]  /*4650*/  FFMA R85, R85, R19, R4 ;  /* 0x0000001355557223 */ /* 0x000fca0000000004 */
[----:B------:R2:W-:Y:S05]  /*4660*/  @P1 STG.E desc[UR36][R10.64+0x1e4], R85 ;  /* 0x0001e4550a001986 */ /* 0x0005ea000c101924 */
[----:B------:R-:W-:Y:S05]  /*4670*/  @!P2 BRA `(.L_x_151) ;  /* 0x000000000004a947 */ /* 0x000fea0003800000 */
[----:B------:R0:W5:Y:S02]  /*4680*/  LDG.E.LTC128B R25, desc[UR36][R8.64+0x1e0] ;  /* 0x0001e02408197981 */ /* 0x000164000c1e1920 */
.L_x_151:
[----:B------:R-:W-:Y:S05]  /*4690*/  BSYNC B1 ;  /* 0x0000000000017941 */ /* 0x000fea0003800000 */
.L_x_150:
[----:B-----5:R-:W-:Y:S01]  /*46a0*/  FMUL R5, R25, R88 ;  /* 0x0000005819057220 */ /* 0x020fe20000400000 */
[----:B------:R-:W-:Y:S01]  /*46b0*/  @P2 IMAD.MOV.U32 R4, RZ, RZ, R12 ;  /* 0x000000ffff042224 */ /* 0x000fe200078e000c */
[----:B------:R-:W-:Y:S01]  /*46c0*/  ISETP.GT.AND P0, PT, R3, 0x8, P0 ;  /* 0x000000080300780c */ /* 0x000fe20000704270 */
[----:B------:R-:W-:Y:S01]  /*46d0*/  BSSY B1, `(.L_x_152) ;  /* 0x0000006000017945 */ /* 0x000fe20003800000 */
[----:B01--4-:R-:W-:Y:S01]  /*46e0*/  FFMA R7, R86, R19, R5 ;  /* 0x0000001356077223 */ /* 0x013fe20000000005 */
[----:B------:R-:W-:-:S05]  /*46f0*/  @P2 IMAD.MOV.U32 R5, RZ, RZ, R13 ;  /* 0x000000ffff052224 */ /* 0x000fca00078e000d */
[----:B------:R0:W-:Y:S05]  /*4700*/  @P2 STG.E desc[UR36][R4.64+0x1e0], R7 ;  /* 0x0001e00704002986 */ /* 0x0001ea000c101924 */
[----:B------:R-:W-:Y:S05]  /*4710*/  @!P0 BRA `(.L_x_153) ;  /* 0x0000000000048947 */ /* 0x000fea0003800000 */
[----:B------:R1:W5:Y:S02]  /*4720*/  LDG.E.LTC128B R25, desc[UR36][R8.64+0x1e4] ;  /* 0x0001e42408197981 */ /* 0x000364000c1e1920 */
.L_x_153:
[----:B------:R-:W-:Y:S05]  /*4730*/  BSYNC B1 ;  /* 0x0000000000017941 */ /* 0x000fea0003800000 */
.L_x_152:
[----:B0----5:R-:W-:-:S04]  /*4740*/  FMUL R4, R25, R88 ;  /* 0x0000005819047220 */ /* 0x021fc80000400000 */
[----:B------:R-:W-:Y:S01]  /*4750*/  FFMA R87, R87, R19, R4 ;  /* 0x0000001357577223 */ /* 0x000fe20000000004 */
[----:B------:R-:W-:Y:S06]  /*4760*/  @!P0 BRA `(.L_x_154) ;  /* 0x0000000c00c88947 */ /* 0x000fec0003800000 */
[----:B------:R0:W-:Y:S01]  /*4770*/  STG.E desc[UR36][R12.64+0x1e4], R87 ;  /* 0x0001e4570c007986 */ /* 0x0001e2000c101924 */
[----:B------:R-:W-:Y:S05]  /*4780*/  BRA `(.L_x_154) ;  /* 0x0000000c00c07947 */ /* 0x000fea0003800000 */
.L_x_29:
[----:B------:R-:W-:Y:S01]  /*4790*/  ISETP.GT.AND P0, PT, R4, 0x1, PT ;  /* 0x000000010400780c */ /* 0x000fe20003f04270 */
[----:B------:R-:W-:Y:S01]  /*47a0*/  ULDC.64 UR4, c[0x0][0x5c0] ;  /* 0x0001700000047ab9 */ /* 0x000fe20000000a00 */
[-C--:B------:R-:W-:Y:S01]  /*47b0*/  FMUL R5, R24, R19.reuse ;  /* 0x0000001318057220 */ /* 0x080fe20000400000 */
[C---:B------:R-:W-:Y:S01]  /*47c0*/  LEA R6, P4, R102.reuse, UR4, 0x2 ;  /* 0x0000000466067c11 */ /* 0x040fe2000f8810ff */
[-C--:B------:R-:W-:Y:S01]  /*47d0*/  FMUL R25, R25, R19.reuse ;  /* 0x0000001319197220 */ /* 0x080fe20000400000 */
[----:B------:R-:W-:Y:S01]  /*47e0*/  ISETP.GT.AND P2, PT, R3, RZ, P0 ;  /* 0x000000ff0300720c */ /* 0x000fe20000744270 */
[-C--:B------:R-:W-:Y:S01]  /*47f0*/  FMUL R27, R27, R19.reuse ;  /* 0x000000131b1b7220 */ /* 0x080fe20000400000 */
[----:B------:R-:W-:Y:S01]  /*4800*/  LEA.HI.X R7, R102, UR5, R111, 0x2, P4 ;  /* 0x0000000566077c11 */ /* 0x000fe2000a0f146f */
[-C--:B------:R-:W-:Y:S01]  /*4810*/  FMUL R11, R28, R19.reuse ;  /* 0x000000131c0b7220 */ /* 0x080fe20000400000 */
[----:B------:R-:W-:Y:S01]  /*4820*/  ISETP.GT.AND P3, PT, R3, 0x8, P3 ;  /* 0x000000080300780c */ /* 0x000fe20001f64270 */
[-C--:B------:R-:W-:Y:S01]  /*4830*/  FMUL R29, R29, R19.reuse ;  /* 0x000000131d1d7220 */ /* 0x080fe20000400000 */
[C---:B------:R-:W-:Y:S01]  /*4840*/  SHF.L.U64.HI R9, R92.reuse, 0x2, R91 ;  /* 0x000000025c097819 */ /* 0x040fe2000001025b */
[----:B------:R0:W-:Y:S01]  /*4850*/  @P1 STG.E desc[UR36][R6.64], R5 ;  /* 0x0000000506001986 */ /* 0x0001e2000c101924 */
[----:B------:R-:W-:Y:S01]  /*4860*/  ISETP.GT.AND P0, PT, R3, 0x8, P0 ;  /* 0x000000080300780c */ /* 0x000fe20000704270 */
[-C--:B------:R-:W-:Y:S01]  /*4870*/  FMUL R31, R31, R19.reuse ;  /* 0x000000131f1f7220 */ /* 0x080fe20000400000 */
[----:B------:R-:W-:Y:S01]  /*4880*/  LEA R8, P1, R92, R6, 0x2 ;  /* 0x000000065c087211 */ /* 0x000fe200078210ff */
[-C--:B------:R-:W-:Y:S01]  /*4890*/  FMUL R33, R33, R19.reuse ;  /* 0x0000001321217220 */ /* 0x080fe20000400000 */
[C---:B------:R-:W-:Y:S01]  /*48a0*/  ISETP.GT.AND P5, PT, R4.reuse, 0x8, PT ;  /* 0x000000080400780c */ /* 0x040fe20003fa4270 */
[----:B------:R-:W-:Y:S01]  /*48b0*/  @P2 STG.E desc[UR36][R6.64+0x4], R25 ;  /* 0x0000041906002986 */ /* 0x000fe2000c101924 */
[----:B------:R-:W-:Y:S01]  /*48c0*/  ISETP.GT.AND P4, PT, R4, 0x9, PT ;  /* 0x000000090400780c */ /* 0x000fe20003f84270 */
[----:B------:R-:W-:Y:S01]  /*48d0*/  IMAD.X R9, R9, 0x1, R7, P1 ;  /* 0x0000000109097824 */ /* 0x000fe200008e0607 */
[----:B------:R-:W-:Y:S01]  /*48e0*/  ISETP.GT.AND P2, PT, R3, RZ, P5 ;  /* 0x000000ff0300720c */ /* 0x000fe20002f44270 */
[-C--:B------:R-:W-:Y:S01]  /*48f0*/  FMUL R35, R35, R19.reuse ;  /* 0x0000001323237220 */ /* 0x080fe20000400000 */
[C---:B------:R-:W-:Y:S01]  /*4900*/  ISETP.GT.AND P1, PT, R3.reuse, RZ, P4 ;  /* 0x000000ff0300720c */ /* 0x040fe20002724270 */
[-C--:B0-----:R-:W-:Y:S01]  /*4910*/  FMUL R5, R26, R19.reuse ;  /* 0x000000131a057220 */ /* 0x081fe20000400000 */
[----:B------:R-:W-:Y:S01]  /*4920*/  ISETP.GT.AND P4, PT, R3, 0x8, P4 ;  /* 0x000000080300780c */ /* 0x000fe20002784270 */
[-C--:B------:R-:W-:Y:S01]  /*4930*/  FMUL R37, R37, R19.reuse ;  /* 0x0000001325257220 */ /* 0x080fe20000400000 */
[-C--:B------:R-:W-:Y:S01]  /*4940*/  FMUL R39, R39, R19.reuse ;  /* 0x0000001327277220 */ /* 0x080fe20000400000 */
[-C--:B------:R-:W-:Y:S01]  /*4950*/  FMUL R41, R41, R19.reuse ;  /* 0x0000001329297220 */ /* 0x080fe20000400000 */
[----:B------:R0:W-:Y:S01]  /*4960*/  @P3 STG.E desc[UR36][R8.64], R5 ;  /* 0x0000000508003986 */ /* 0x0001e2000c101924 */
[C---:B------:R-:W-:Y:S01]  /*4970*/  ISETP.GT.AND P3, PT, R4.reuse, 0x11, PT ;  /* 0x000000110400780c */ /* 0x040fe20003f64270 */
[-C--:B------:R-:W-:Y:S01]  /*4980*/  FMUL R43, R43, R19.reuse ;  /* 0x000000132b2b7220 */ /* 0x080fe20000400000 */
[-C--:B------:R-:W-:Y:S01]  /*4990*/  FMUL R45, R45, R19.reuse ;  /* 0x000000132d2d7220 */ /* 0x080fe20000400000 */
[----:B------:R-:W-:Y:S01]  /*49a0*/  @P0 STG.E desc[UR36][R8.64+0x4], R27 ;  /* 0x0000041b08000986 */ /* 0x000fe2000c101924 */
[----:B------:R-:W-:Y:S01]  /*49b0*/  ISETP.GT.AND P0, PT, R3, 0x8, P5 ;  /* 0x000000080300780c */ /* 0x000fe20002f04270 */
[-C--:B------:R-:W-:Y:S01]  /*49c0*/  FMUL R47, R47, R19.reuse ;  /* 0x000000132f2f7220 */ /* 0x080fe20000400000 */
[----:B------:R-:W-:Y:S01]  /*49d0*/  ISETP.GT.AND P5, PT, R4, 0x10, PT ;  /* 0x000000100400780c */ /* 0x000fe20003fa4270 */
[----:B------:R1:W-:Y:S01]  /*49e0*/  @P2 STG.E desc[UR36][R6.64+0x20], R11 ;  /* 0x0000200b06002986 */ /* 0x0003e2000c101924 */
[-C--:B------:R-:W-:Y:S01]  /*49f0*/  FMUL R49, R49, R19.reuse ;  /* 0x0000001331317220 */ /* 0x080fe20000400000 */
[-C--:B------:R-:W-:Y:S01]  /*4a00*/  FMUL R51, R51, R19.reuse ;  /* 0x0000001333337220 */ /* 0x080fe20000400000 */
[C---:B------:R-:W-:Y:S01]  /*4a10*/  ISETP.GT.AND P2, PT, R3.reuse, RZ, P5 ;  /* 0x000000ff0300720c */ /* 0x040fe20002f44270 */
[----:B------:R-:W-:Y:S01]  /*4a20*/  @P1 STG.E desc[UR36][R6.64+0x24], R29 ;  /* 0x0000241d06001986 */ /* 0x000fe2000c101924 */
[C---:B------:R-:W-:Y:S01]  /*4a30*/  ISETP.GT.AND P1, PT, R3.reuse, RZ, P3 ;  /* 0x000000ff0300720c */ /* 0x040fe20001f24270 */
[-C--:B0-----:R-:W-:Y:S01]  /*4a40*/  FMUL R5, R30, R19.reuse ;  /* 0x000000131e057220 */ /* 0x081fe20000400000 */
[----:B------:R-:W-:Y:S01]  /*4a50*/  ISETP.GT.AND P3, PT, R3, 0x8, P3 ;  /* 0x000000080300780c */ /* 0x000fe20001f64270 */
[-C--:B------:R-:W-:Y:S01]  /*4a60*/  FMUL R53, R53, R19.reuse ;  /* 0x0000001335357220 */ /* 0x080fe20000400000 */
[-C--:B------:R-:W-:Y:S01]  /*4a70*/  FMUL R55, R55, R19.reuse ;  /* 0x0000001337377220 */ /* 0x080fe20000400000 */
[-C--:B------:R-:W-:Y:S01]  /*4a80*/  FMUL R57, R57, R19.reuse ;  /* 0x0000001339397220 */ /* 0x080fe20000400000 */
[----:B------:R0:W-:Y:S01]  /*4a90*/  @P0 STG.E desc[UR36][R8.64+0x20], R5 ;  /* 0x0000200508000986 */ /* 0x0001e2000c101924 */
[-C--:B-1----:R-:W-:Y:S01]  /*4aa0*/  FMUL R11, R32, R19.reuse ;  /* 0x00000013200b7220 */ /* 0x082fe20000400000 */
[----:B------:R-:W-:Y:S01]  /*4ab0*/  ISETP.GT.AND P0, PT, R3, 0x8, P5 ;  /* 0x000000080300780c */ /* 0x000fe20002f04270 */
[-C--:B------:R-:W-:Y:S01]  /*4ac0*/  FMUL R59, R59, R19.reuse ;  /* 0x000000133b3b7220 */ /* 0x080fe20000400000 */
[----:B------:R-:W-:Y:S01]  /*4ad0*/  @P4 STG.E desc[UR36][R8.64+0x24], R31 ;  /* 0x0000241f08004986 */ /* 0x000fe2000c101924 */
[C---:B------:R-:W-:Y:S01]  /*4ae0*/  ISETP.GT.AND P5, PT, R4.reuse, 0x18, PT ;  /* 0x000000180400780c */ /* 0x040fe20003fa4270 */
[-C--:B------:R-:W-:Y:S01]  /*4af0*/  FMUL R61, R61, R19.reuse ;  /* 0x000000133d3d7220 */ /* 0x080fe20000400000 */
[----:B------:R-:W-:Y:S01]  /*4b00*/  ISETP.GT.AND P4, PT, R4, 0x19, PT ;  /* 0x000000190400780c */ /* 0x000fe20003f84270 */
[----:B------:R1:W-:Y:S01]  /*4b10*/  @P2 STG.E desc[UR36][R6.64+0x40], R11 ;  /* 0x0000400b06002986 */ /* 0x0003e2000c101924 */
[----:B------:R-:W-:Y:S01]  /*4b20*/  ISETP.GT.AND P2, PT, R3, RZ, P5 ;  /* 0x000000ff0300720c */ /* 0x000fe20002f44270 */
[-C--:B------:R-:W-:Y:S01]  /*4b30*/  FMUL R63, R63, R19.reuse ;  /* 0x000000133f3f7220 */ /* 0x080fe20000400000 */
[-C--:B------:R-:W-:Y:S01]  /*4b40*/  FMUL R65, R65, R19.reuse ;  /* 0x0000001341417220 */ /* 0x080fe20000400000 */
        /* <DEDUP_REMOVED lines=32> */
[----:B------:R-:W-:Y:S01]  /*4d50*/  FMUL R87, R87, R19 ;  /* 0x0000001357577220 */ /* 0x000fe20000400000 */
[----:B------:R-:W-:Y:S01]  /*4d60*/  ISETP.GT.AND P4, PT, R4, 0x29, PT ;  /* 0x000000290400780c */ /* 0x000fe20003f84270 */
[----:B------:R1:W-:Y:S01]  /*4d70*/  @P2 STG.E desc[UR36][R6.64+0x80], R11 ;  /* 0x0000800b06002986 */ /* 0x0003e2000c101924 */
[----:B------:R-:W-:-:S03]  /*4d80*/  ISETP.GT.AND P2, PT, R3, RZ, P5 ;  /* 0x000000ff0300720c */ /* 0x000fc60002f44270 */
[----:B------:R-:W-:Y:S01]  /*4d90*/  @P1 STG.E desc[UR36][R6.64+0x84], R41 ;  /* 0x0000842906001986 */ /* 0x000fe2000c101924 */
[C---:B------:R-:W-:Y:S01]  /*4da0*/  ISETP.GT.AND P1, PT, R3.reuse, RZ, P4 ;  /* 0x000000ff0300720c */ /* 0x040fe20002724270 */
[----:B0-----:R-:W-:Y:S01]  /*4db0*/  FMUL R5, R42, R19 ;  /* 0x000000132a057220 */ /* 0x001fe20000400000 */
[----:B------:R-:W-:-:S04]  /*4dc0*/  ISETP.GT.AND P4, PT, R3, 0x8, P4 ;  /* 0x000000080300780c */ /* 0x000fc80002784270 */
[----:B------:R0:W-:Y:S01]  /*4dd0*/  @P0 STG.E desc[UR36][R8.64+0x80], R5 ;  /* 0x0000800508000986 */ /* 0x0001e2000c101924 */
[----:B-1----:R-:W-:Y:S01]  /*4de0*/  FMUL R11, R44, R19 ;  /* 0x000000132c0b7220 */ /* 0x002fe20000400000 */
[C---:B------:R-:W-:Y:S02]  /*4df0*/  ISETP.GT.AND P0, PT, R3.reuse, 0x8, P5 ;  /* 0x000000080300780c */ /* 0x040fe40002f04270 */
[----:B------:R-:W-:Y:S01]  /*4e00*/  @P3 STG.E desc[UR36][R8.64+0x84], R43 ;  /* 0x0000842b08003986 */ /* 0x000fe2000c101924 */
[C---:B------:R-:W-:Y:S02]  /*4e10*/  ISETP.GT.AND P5, PT, R4.reuse, 0x30, PT ;  /* 0x000000300400780c */ /* 0x040fe40003fa4270 */
        /* <DEDUP_REMOVED lines=21> */
[----:B------:R-:W-:Y:S02]  /*4f70*/  ISETP.GT.AND P0, PT, R3, 0x8, P5 ;  /* 0x000000080300780c */ /* 0x000fe40002f04270 */
[----:B------:R-:W-:Y:S01]  /*4f80*/  @P3 STG.E desc[UR36][R8.64+0xc4], R51 ;  /* 0x0000c43308003986 */ /* 0x000fe2000c101924 */
[----:B------:R-:W-:-:S03]  /*4f90*/  ISETP.GT.AND P5, PT, R4, 0x40, PT ;  /* 0x000000400400780c */ /* 0x000fc60003fa4270 */
[----:B------:R1:W-:Y:S01]  /*4fa0*/  @P2 STG.E desc[UR36][R6.64+0xe0], R11 ;  /* 0x0000e00b06002986 */ /* 0x0003e2000c101924 */
[----:B------:R-:W-:-:S03]  /*4fb0*/  ISETP.GT.AND P3, PT, R3, RZ, P5 ;  /* 0x000000ff0300720c */ /* 0x000fc60002f64270 */
[----:B------:R-:W-:Y:S01]  /*4fc0*/  @P1 STG.E desc[UR36][R6.64+0xe4], R53 ;  /* 0x0000e43506001986 */ /* 0x000fe2000c101924 */
[----:B------:R-:W-:Y:S01]  /*4fd0*/  ISETP.GT.AND P1, PT, R4, 0x41, PT ;  /* 0x000000410400780c */ /* 0x000fe20003f24270 */
[----:B0-----:R-:W-:-:S03]  /*4fe0*/  FMUL R5, R54, R19 ;  /* 0x0000001336057220 */ /* 0x001fc60000400000 */
[C---:B------:R-:W-:Y:S02]  /*4ff0*/  ISETP.GT.AND P2, PT, R3.reuse, RZ, P1 ;  /* 0x000000ff0300720c */ /* 0x040fe40000f44270 */
[----:B------:R0:W-:Y:S01]  /*5000*/  @P0 STG.E desc[UR36][R8.64+0xe0], R5 ;  /* 0x0000e00508000986 */ /* 0x0001e2000c101924 */
[-C--:B-1----:R-:W-:Y:S01]  /*5010*/  FMUL R11, R56, R19.reuse ;  /* 0x00000013380b7220 */ /* 0x082fe20000400000 */
[C---:B------:R-:W-:Y:S02]  /*5020*/  ISETP.GT.AND P0, PT, R3.reuse, 0x8, P5 ;  /* 0x000000080300780c */ /* 0x040fe40002f04270 */
[----:B------:R-:W-:Y:S01]  /*5030*/  @P4 STG.E desc[UR36][R8.64+0xe4], R55 ;  /* 0x0000e43708004986 */ /* 0x000fe2000c101924 */
[C---:B------:R-:W-:Y:S02]  /*5040*/  ISETP.GT.AND P1, PT, R3.reuse, 0x8, P1 ;  /* 0x000000080300780c */ /* 0x040fe40000f24270 */
[C---:B------:R-:W-:Y:S01]  /*5050*/  ISETP.GT.AND P5, PT, R4.reuse, 0x48, PT ;  /* 0x000000480400780c */ /* 0x040fe20003fa4270 */
[----:B------:R1:W-:Y:S03]  /*5060*/  @P3 STG.E desc[UR36][R6.64+0x100], R11 ;  /* 0x0001000b06003986 */ /* 0x0003e6000c101924 */
[----:B------:R-:W-:Y:S01]  /*5070*/  ISETP.GT.AND P4, PT, R3, RZ, P5 ;  /* 0x000000ff0300720c */ /* 0x000fe20002f84270 */
[----:B------:R-:W-:Y:S01]  /*5080*/  @P2 STG.E desc[UR36][R6.64+0x104], R57 ;  /* 0x0001043906002986 */ /* 0x000fe2000c101924 */
[----:B------:R-:W-:Y:S01]  /*5090*/  ISETP.GT.AND P2, PT, R4, 0x49, PT ;  /* 0x000000490400780c */ /* 0x000fe20003f44270 */
[----:B0-----:R-:W-:-:S03]  /*50a0*/  FMUL R5, R58, R19 ;  /* 0x000000133a057220 */ /* 0x001fc60000400000 */
[C---:B------:R-:W-:Y:S02]  /*50b0*/  ISETP.GT.AND P3, PT, R3.reuse, RZ, P2 ;  /* 0x000000ff0300720c */ /* 0x040fe40001764270 */
[----:B------:R0:W-:Y:S01]  /*50c0*/  @P0 STG.E desc[UR36][R8.64+0x100], R5 ;  /* 0x0001000508000986 */ /* 0x0001e2000c101924 */
[----:B-1----:R-:W-:Y:S01]  /*50d0*/  FMUL R11, R60, R19 ;  /* 0x000000133c0b7220 */ /* 0x002fe20000400000 */
[C---:B------:R-:W-:Y:S02]  /*50e0*/  ISETP.GT.AND P2, PT, R3.reuse, 0x8, P2 ;  /* 0x000000080300780c */ /* 0x040fe40001744270 */
[----:B------:R-:W-:Y:S01]  /*50f0*/  @P1 STG.E desc[UR36][R8.64+0x104], R59 ;  /* 0x0001043b08001986 */ /* 0x000fe2000c101924 */
[----:B------:R-:W-:Y:S02]  /*5100*/  ISETP.GT.AND P1, PT, R3, 0x8, P5 ;  /* 0x000000080300780c */ /* 0x000fe40002f24270 */
[C---:B------:R-:W-:Y:S01]  /*5110*/  ISETP.GT.AND P5, PT, R4.reuse, 0x50, PT ;  /* 0x000000500400780c */ /* 0x040fe20003fa4270 */
[----:B------:R1:W-:Y:S01]  /*5120*/  @P4 STG.E desc[UR36][R6.64+0x120], R11 ;  /* 0x0001200b06004986 */ /* 0x0003e2000c101924 */
[----:B------:R-:W-:-:S03]  /*5130*/  ISETP.GT.AND P0, PT, R4, 0x51, PT ;  /* 0x000000510400780c */ /* 0x000fc60003f04270 */
[----:B------:R-:W-:Y:S01]  /*5140*/  @P3 STG.E desc[UR36][R6.64+0x124], R61 ;  /* 0x0001243d06003986 */ /* 0x000fe2000c101924 */
[C---:B------:R-:W-:Y:S01]  /*5150*/  ISETP.GT.AND P3, PT, R3.reuse, RZ, P5 ;  /* 0x000000ff0300720c */ /* 0x040fe20002f64270 */
[-C--:B0-----:R-:W-:Y:S01]  /*5160*/  FMUL R5, R62, R19.reuse ;  /* 0x000000133e057220 */ /* 0x081fe20000400000 */
[C---:B------:R-:W-:Y:S02]  /*5170*/  ISETP.GT.AND P4, PT, R3.reuse, RZ, P0 ;  /* 0x000000ff0300720c */ /* 0x040fe40000784270 */
[C---:B------:R-:W-:Y:S02]  /*5180*/  ISETP.GT.AND P0, PT, R3.reuse, 0x8, P0 ;  /* 0x000000080300780c */ /* 0x040fe40000704270 */
[----:B------:R0:W-:Y:S01]  /*5190*/  @P1 STG.E desc[UR36][R8.64+0x120], R5 ;  /* 0x0001200508001986 */ /* 0x0001e2000c101924 */
[----:B------:R-:W-:Y:S01]  /*51a0*/  ISETP.GT.AND P1, PT, R3, 0x8, P5 ;  /* 0x000000080300780c */ /* 0x000fe20002f24270 */
[----:B-1----:R-:W-:Y:S02]  /*51b0*/  FMUL R11, R64, R19 ;  /* 0x00000013400b7220 */ /* 0x002fe40000400000 */
[----:B------:R-:W-:Y:S01]  /*51c0*/  @P2 STG.E desc[UR36][R8.64+0x124], R63 ;  /* 0x0001243f08002986 */ /* 0x000fe2000c101924 */
[----:B------:R-:W-:-:S03]  /*51d0*/  ISETP.GT.AND P2, PT, R4, 0x58, PT ;  /* 0x000000580400780c */ /* 0x000fc60003f44270 */
[----:B------:R1:W-:Y:S01]  /*51e0*/  @P3 STG.E desc[UR36][R6.64+0x140], R11 ;  /* 0x0001400b06003986 */ /* 0x0003e2000c101924 */
[C---:B------:R-:W-:Y:S02]  /*51f0*/  ISETP.GT.AND P5, PT, R3.reuse, RZ, P2 ;  /* 0x000000ff0300720c */ /* 0x040fe400017a4270 */
[----:B------:R-:W-:Y:S01]  /*5200*/  ISETP.GT.AND P3, PT, R4, 0x59, PT ;  /* 0x000000590400780c */ /* 0x000fe20003f64270 */
[-C--:B0-----:R-:W-:Y:S01]  /*5210*/  FMUL R5, R66, R19.reuse ;  /* 0x0000001342057220 */ /* 0x081fe20000400000 */
[----:B------:R-:W-:Y:S01]  /*5220*/  @P4 STG.E desc[UR36][R6.64+0x144], R65 ;  /* 0x0001444106004986 */ /* 0x000fe2000c101924 */
[C---:B------:R-:W-:Y:S02]  /*5230*/  ISETP.GT.AND P2, PT, R3.reuse, 0x8, P2 ;  /* 0x000000080300780c */ /* 0x040fe40001744270 */
[C---:B------:R-:W-:Y:S01]  /*5240*/  ISETP.GT.AND P4, PT, R3.reuse, RZ, P3 ;  /* 0x000000ff0300720c */ /* 0x040fe20001f84270 */
[----:B------:R0:W-:Y:S01]  /*5250*/  @P1 STG.E desc[UR36][R8.64+0x140], R5 ;  /* 0x0001400508001986 */ /* 0x0001e2000c101924 */
[----:B------:R-:W-:Y:S01]  /*5260*/  ISETP.GT.AND P3, PT, R3, 0x8, P3 ;  /* 0x000000080300780c */ /* 0x000fe20001f64270 */
[----:B-1----:R-:W-:-:S02]  /*5270*/  FMUL R11, R68, R19 ;  /* 0x00000013440b7220 */ /* 0x002fc40000400000 */
[----:B------:R-:W-:Y:S01]  /*5280*/  @P0 STG.E desc[UR36][R8.64+0x144], R67 ;  /* 0x0001444308000986 */ /* 0x000fe2000c101924 */
[C---:B------:R-:W-:Y:S02]  /*5290*/  ISETP.GT.AND P0, PT, R4.reuse, 0x60, PT ;  /* 0x000000600400780c */ /* 0x040fe40003f04270 */
[----:B------:R-:W-:Y:S01]  /*52a0*/  ISETP.GT.AND P1, PT, R4, 0x61, PT ;  /* 0x000000610400780c */ /* 0x000fe20003f24270 */
[----:B------:R1:W-:Y:S01]  /*52b0*/  @P5 STG.E desc[UR36][R6.64+0x160], R11 ;  /* 0x0001600b06005986 */ /* 0x0003e2000c101924 */
[C---:B------:R-:W-:Y:S02]  /*52c0*/  ISETP.GT.AND P5, PT, R3.reuse, RZ, P0 ;  /* 0x000000ff0300720c */ /* 0x040fe400007a4270 */
[C---:B------:R-:W-:Y:S01]  /*52d0*/  ISETP.GT.AND P0, PT, R3.reuse, 0x8, P0 ;  /* 0x000000080300780c */ /* 0x040fe20000704270 */
[----:B0-----:R-:W-:Y:S01]  /*52e0*/  FMUL R5, R70, R19 ;  /* 0x0000001346057220 */ /* 0x001fe20000400000 */
[----:B------:R-:W-:Y:S01]  /*52f0*/  @P4 STG.E desc[UR36][R6.64+0x164], R69 ;  /* 0x0001644506004986 */ /* 0x000fe2000c101924 */
[----:B------:R-:W-:-:S02]  /*5300*/  ISETP.GT.AND P4, PT, R3, RZ, P1 ;  /* 0x000000ff0300720c */ /* 0x000fc40000f84270 */
[----:B------:R-:W-:Y:S01]  /*5310*/  ISETP.GT.AND P1, PT, R3, 0x8, P1 ;  /* 0x000000080300780c */ /* 0x000fe20000f24270 */
[----:B------:R0:W-:Y:S01]  /*5320*/  @P2 STG.E desc[UR36][R8.64+0x160], R5 ;  /* 0x0001600508002986 */ /* 0x0001e2000c101924 */
[----:B------:R-:W-:Y:S01]  /*5330*/  ISETP.GT.AND P2, PT, R4, 0x68, PT ;  /* 0x000000680400780c */ /* 0x000fe20003f44270 */
[----:B-1----:R-:W-:Y:S02]  /*5340*/  FMUL R11, R72, R19 ;  /* 0x00000013480b7220 */ /* 0x002fe40000400000 */
[----:B------:R-:W-:Y:S01]  /*5350*/  @P3 STG.E desc[UR36][R8.64+0x164], R71 ;  /* 0x0001644708003986 */ /* 0x000fe2000c101924 */
[----:B------:R-:W-:-:S03]  /*5360*/  ISETP.GT.AND P3, PT, R4, 0x69, PT ;  /* 0x000000690400780c */ /* 0x000fc60003f64270 */
[----:B------:R1:W-:Y:S01]  /*5370*/  @P5 STG.E desc[UR36][R6.64+0x180], R11 ;  /* 0x0001800b06005986 */ /* 0x0003e2000c101924 */
[C---:B------:R-:W-:Y:S02]  /*5380*/  ISETP.GT.AND P5, PT, R3.reuse, RZ, P2 ;  /* 0x000000ff0300720c */ /* 0x040fe400017a4270 */
[C---:B------:R-:W-:Y:S01]  /*5390*/  ISETP.GT.AND P2, PT, R3.reuse, 0x8, P2 ;  /* 0x000000080300780c */ /* 0x040fe20001744270 */
[-C--:B0-----:R-:W-:Y:S01]  /*53a0*/  FMUL R5, R74, R19.reuse ;  /* 0x000000134a057220 */ /* 0x081fe20000400000 */
[----:B------:R-:W-:Y:S01]  /*53b0*/  @P4 STG.E desc[UR36][R6.64+0x184], R73 ;  /* 0x0001844906004986 */ /* 0x000fe2000c101924 */
[C---:B------:R-:W-:Y:S02]  /*53c0*/  ISETP.GT.AND P4, PT, R3.reuse, RZ, P3 ;  /* 0x000000ff0300720c */ /* 0x040fe40001f84270 */
[----:B------:R-:W-:Y:S01]  /*53d0*/  ISETP.GT.AND P3, PT, R3, 0x8, P3 ;  /* 0x000000080300780c */ /* 0x000fe20001f64270 */
[----:B------:R0:W-:Y:S01]  /*53e0*/  @P0 STG.E desc[UR36][R8.64+0x180], R5 ;  /* 0x0001800508000986 */ /* 0x0001e2000c101924 */
[----:B------:R-:W-:Y:S01]  /*53f0*/  ISETP.GT.AND P0, PT, R4, 0x70, PT ;  /* 0x000000700400780c */ /* 0x000fe20003f04270 */
[----:B-1----:R-:W-:-:S02]  /*5400*/  FMUL R11, R76, R19 ;  /* 0x000000134c0b7220 */ /* 0x002fc40000400000 */
[----:B------:R-:W-:Y:S01]  /*5410*/  @P1 STG.E desc[UR36][R8.64+0x184], R75 ;  /* 0x0001844b08001986 */ /* 0x000fe2000c101924 */
[----:B------:R-:W-:-:S03]  /*5420*/  ISETP.GT.AND P1, PT, R4, 0x71, PT ;  /* 0x000000710400780c */ /* 0x000fc60003f24270 */
[----:B------:R1:W-:Y:S01]  /*5430*/  @P5 STG.E desc[UR36][R6.64+0x1a0], R11 ;  /* 0x0001a00b06005986 */ /* 0x0003e2000c101924 */
[C---:B------:R-:W-:Y:S02]  /*5440*/  ISETP.GT.AND P5, PT, R3.reuse, RZ, P0 ;  /* 0x000000ff0300720c */ /* 0x040fe400007a4270 */
[C---:B------:R-:W-:Y:S01]  /*5450*/  ISETP.GT.AND P0, PT, R3.reuse, 0x8, P0 ;  /* 0x000000080300780c */ /* 0x040fe20000704270 */
[----:B------:R-:W-:Y:S01]  /*5460*/  @P4 STG.E desc[UR36][R6.64+0x1a4], R77 ;  /* 0x0001a44d06004986 */ /* 0x000fe2000c101924 */
[-C--:B0-----:R-:W-:Y:S01]  /*5470*/  FMUL R5, R78, R19.reuse ;  /* 0x000000134e057220 */ /* 0x081fe20000400000 */
[C---:B------:R-:W-:Y:S02]  /*5480*/  ISETP.GT.AND P4, PT, R3.reuse, RZ, P1 ;  /* 0x000000ff0300720c */ /* 0x040fe40000f84270 */
[----:B------:R-:W-:Y:S02]  /*5490*/  ISETP.GT.AND P1, PT, R3, 0x8, P1 ;  /* 0x000000080300780c */ /* 0x000fe40000f24270 */
[----:B------:R0:W-:Y:S01]  /*54a0*/  @P2 STG.E desc[UR36][R8.64+0x1a0], R5 ;  /* 0x0001a00508002986 */ /* 0x0001e2000c101924 */
[----:B------:R-:W-:Y:S01]  /*54b0*/  ISETP.GT.AND P2, PT, R4, 0x78, PT ;  /* 0x000000780400780c */ /* 0x000fe20003f44270 */
[----:B-1----:R-:W-:-:S02]  /*54c0*/  FMUL R11, R80, R19 ;  /* 0x00000013500b7220 */ /* 0x002fc40000400000 */
[----:B------:R-:W-:Y:S01]  /*54d0*/  @P3 STG.E desc[UR36][R8.64+0x1a4], R79 ;  /* 0x0001a44f08003986 */ /* 0x000fe2000c101924 */
[----:B------:R-:W-:Y:S01]  /*54e0*/  ISETP.GT.AND P3, PT, R4, 0x79, PT ;  /* 0x000000790400780c */ /* 0x000fe20003f64270 */
[----:B------:R-:W-:Y:S02]  /*54f0*/  @P5 IMAD.MOV.U32 R4, RZ, RZ, R6 ;  /* 0x000000ffff045224 */ /* 0x000fe400078e0006 */
[----:B0-----:R-:W-:-:S05]  /*5500*/  @P5 IMAD.MOV.U32 R5, RZ, RZ, R7 ;  /* 0x000000ffff055224 */ /* 0x001fca00078e0007 */
[----:B------:R0:W-:Y:S01]  /*5510*/  @P5 STG.E desc[UR36][R4.64+0x1c0], R11 ;  /* 0x0001c00b04005986 */ /* 0x0001e2000c101924 */
[C---:B------:R-:W-:Y:S02]  /*5520*/  ISETP.GT.AND P5, PT, R3.reuse, RZ, P3 ;  /* 0x000000ff0300720c */ /* 0x040fe40001fa4270 */
[----:B------:R-:W-:Y:S01]  /*5530*/  ISETP.GT.AND P3, PT, R3, 0x8, P3 ;  /* 0x000000080300780c */ /* 0x000fe20001f64270 */
[----:B0-----:R-:W-:Y:S02]  /*5540*/  @P4 IMAD.MOV.U32 R4, RZ, RZ, R6 ;  /* 0x000000ffff044224 */ /* 0x001fe400078e0006 */
[----:B------:R-:W-:Y:S01]  /*5550*/  FMUL R11, R84, R19 ;  /* 0x00000013540b7220 */ /* 0x000fe20000400000 */
[----:B------:R-:W-:-:S05]  /*5560*/  @P4 IMAD.MOV.U32 R5, RZ, RZ, R7 ;  /* 0x000000ffff054224 */ /* 0x000fca00078e0007 */
[----:B------:R0:W-:Y:S01]  /*5570*/  @P4 STG.E desc[UR36][R4.64+0x1c4], R81 ;  /* 0x0001c45104004986 */ /* 0x0001e2000c101924 */
[C---:B------:R-:W-:Y:S02]  /*5580*/  ISETP.GT.AND P4, PT, R3.reuse, RZ, P2 ;  /* 0x000000ff0300720c */ /* 0x040fe40001784270 */
[----:B------:R-:W-:Y:S01]  /*5590*/  ISETP.GT.AND P2, PT, R3, 0x8, P2 ;  /* 0x000000080300780c */ /* 0x000fe20001744270 */
[----:B------:R-:W-:Y:S01]  /*55a0*/  FMUL R3, R82, R19 ;  /* 0x0000001352037220 */ /* 0x000fe20000400000 */
[----:B0-----:R-:W-:Y:S02]  /*55b0*/  @P0 IMAD.MOV.U32 R4, RZ, RZ, R8 ;  /* 0x000000ffff040224 */ /* 0x001fe400078e0008 */
[----:B------:R-:W-:-:S05]  /*55c0*/  @P0 IMAD.MOV.U32 R5, RZ, RZ, R9 ;  /* 0x000000ffff050224 */ /* 0x000fca00078e0009 */
[----:B------:R0:W-:Y:S02]  /*55d0*/  @P0 STG.E desc[UR36][R4.64+0x1c0], R3 ;  /* 0x0001c00304000986 */ /* 0x0001e4000c101924 */
[----:B0-----:R-:W-:Y:S02]  /*55e0*/  @P1 IMAD.MOV.U32 R4, RZ, RZ, R8 ;  /* 0x000000ffff041224 */ /* 0x001fe400078e0008 */
[----:B------:R-:W-:-:S05]  /*55f0*/  @P1 IMAD.MOV.U32 R5, RZ, RZ, R9 ;  /* 0x000000ffff051224 */ /* 0x000fca00078e0009 */
[----:B------:R0:W-:Y:S02]  /*5600*/  @P1 STG.E desc[UR36][R4.64+0x1c4], R83 ;  /* 0x0001c45304001986 */ /* 0x0001e4000c101924 */
[----:B0-----:R-:W-:Y:S02]  /*5610*/  @P4 IMAD.MOV.U32 R4, RZ, RZ, R6 ;  /* 0x000000ffff044224 */ /* 0x001fe400078e0006 */
[----:B------:R-:W-:-:S05]  /*5620*/  @P4 IMAD.MOV.U32 R5, RZ, RZ, R7 ;  /* 0x000000ffff054224 */ /* 0x000fca00078e0007 */
[----:B------:R0:W-:Y:S04]  /*5630*/  @P4 STG.E desc[UR36][R4.64+0x1e0], R11 ;  /* 0x0001e00b04004986 */ /* 0x0001e8000c101924 */
[----:B------:R4:W-:Y:S01]  /*5640*/  @P5 STG.E desc[UR36][R6.64+0x1e4], R85 ;  /* 0x0001e45506005986 */ /* 0x0009e2000c101924 */
[----:B0-----:R-:W-:Y:S02]  /*5650*/  @P2 IMAD.MOV.U32 R4, RZ, RZ, R8 ;  /* 0x000000ffff042224 */ /* 0x001fe400078e0008 */
[----:B------:R-:W-:-:S05]  /*5660*/  @P2 IMAD.MOV.U32 R5, RZ, RZ, R9 ;  /* 0x000000ffff052224 */ /* 0x000fca00078e0009 */
[----:B------:R4:W-:Y:S04]  /*5670*/  @P2 STG.E desc[UR36][R4.64+0x1e0], R13 ;  /* 0x0001e00d04002986 */ /* 0x0009e8000c101924 */
[----:B------:R4:W-:Y:S02]  /*5680*/  @P3 STG.E desc[UR36][R8.64+0x1e4], R87 ;  /* 0x0001e45708003986 */ /* 0x0009e4000c101924 */
.L_x_154:
[----:B------:R-:W-:Y:S05]  /*5690*/  BSYNC B0 ;  /* 0x0000000000007941 */ /* 0x000fea0003800000 */
.L_x_28:
[----:B------:R-:W-:Y:S01]  /*56a0*/  IADD3 R16, P0, R16, UR38, RZ ;  /* 0x0000002610107c10 */ /* 0x000fe2000ff1e0ff */
[----:B------:R-:W-:Y:S01]  /*56b0*/  ULDC.64 UR4, c[0x0][0x650] ;  /* 0x0001940000047ab9 */ /* 0x000fe20000000a00 */
[----:B------:R-:W-:Y:S01]  /*56c0*/  PRMT R3, RZ, 0x7610, R3 ;  /* 0x00007610ff037816 */ /* 0x000fe20000000003 */
[----:B------:R-:W-:Y:S01]  /*56d0*/  IMAD.MOV.U32 R100, RZ, RZ, -0x1 ;  /* 0xffffffffff647424 */ /* 0x000fe200078e00ff */
[----:B------:R-:W-:Y:S01]  /*56e0*/  IADD3.X R17, R17, UR41, RZ, P0, !PT ;  /* 0x0000002911117c10 */ /* 0x000fe200087fe4ff */
[----:B------:R-:W-:Y:S01]  /*56f0*/  IMAD.MOV.U32 R99, RZ, RZ, -0x1 ;  /* 0xffffffffff637424 */ /* 0x000fe200078e00ff */
[----:B------:R-:W-:-:S04]  /*5700*/  ISETP.GE.U32.AND P0, PT, R16, UR4, PT ;  /* 0x0000000410007c0c */ /* 0x000fc8000bf06070 */
[----:B------:R-:W-:-:S13]  /*5710*/  ISETP.GE.U32.AND.EX P0, PT, R17, UR5, PT, P0 ;  /* 0x0000000511007c0c */ /* 0x000fda000bf06100 */
[----:B------:R-:W-:Y:S05]  /*5720*/  @P0 BRA `(.L_x_155) ;  /* 0x00000004004c0947 */ /* 0x000fea0003800000 */
[----:B--2---:R-:W2:Y:S01]  /*5730*/  LDC.64 R10, c[0x0][0x628] ;  /* 0x00018a00ff0a7b82 */ /* 0x004ea20000000a00 */
[----:B0--3--:R-:W0:Y:S01]  /*5740*/  S2R R12, SR_CTAID.X ;  /* 0x00000000000c7919 */ /* 0x009e220000002500 */
[----:B-1--4-:R-:W-:Y:S02]  /*5750*/  IMAD.MOV.U32 R8, RZ, RZ, R16 ;  /* 0x000000ffff087224 */ /* 0x012fe400078e0010 */
[----:B------:R-:W-:Y:S01]  /*5760*/  IMAD.MOV.U32 R9, RZ, RZ, R17 ;  /* 0x000000ffff097224 */ /* 0x000fe200078e0011 */
[----:B------:R-:W1:Y:S03]  /*5770*/  S2R R20, SR_CTAID.Y ;  /* 0x0000000000147919 */ /* 0x000e660000002600 */
[----:B------:R-:W3:Y:S08]  /*5780*/  LDC R0, c[0x0][0x630] ;  /* 0x00018c00ff007b82 */ /* 0x000ef00000000800 */
[----:B------:R-:W4:Y:S01]  /*5790*/  LDC.64 R14, c[0x0][0x620] ;  /* 0x00018800ff0e7b82 */ /* 0x000f220000000a00 */
[----:B--2---:R-:W-:-:S04]  /*57a0*/  ISETP.NE.U32.AND P0, PT, R10, RZ, PT ;  /* 0x000000ff0a00720c */ /* 0x004fc80003f05070 */
[----:B------:R-:W-:-:S13]  /*57b0*/  ISETP.NE.AND.EX P0, PT, R11, RZ, PT, P0 ;  /* 0x000000ff0b00720c */ /* 0x000fda0003f05300 */
[----:B01-34-:R-:W-:Y:S05]  /*57c0*/  @!P0 BRA `(.L_x_156) ;  /* 0x0000000000288947 */ /* 0x01bfea0003800000 */
        /* <DEDUP_REMOVED lines=10> */
.L_x_156:
[-CC-:B------:R-:W-:Y:S01]  /*5870*/  SHF.R.U64 R99, R8, R0.reuse, R9.reuse ;  /* 0x0000000008637219 */ /* 0x180fe20000001209 */
[----:B------:R-:W0:Y:S01]  /*5880*/  LDC.64 R26, c[0x0][0x640] ;  /* 0x00019000ff1a7b82 */ /* 0x000e220000000a00 */
[----:B------:R-:W-:Y:S01]  /*5890*/  SHF.R.U32.HI R0, RZ, R0, R9 ;  /* 0x00000000ff007219 */ /* 0x000fe20000011609 */
[----:B------:R-:W-:Y:S01]  /*58a0*/  ULDC UR4, c[0x0][0x150] ;  /* 0x0000540000047ab9 */ /* 0x000fe20000000800 */
[----:B------:R-:W-:Y:S02]  /*58b0*/  IADD3 R3, P0, RZ, -R99, RZ ;  /* 0x80000063ff037210 */ /* 0x000fe40007f1e0ff */
[----:B------:R-:W-:-:S03]  /*58c0*/  I2FP.F32.U32 R7, R12 ;  /* 0x0000000c00077245 */ /* 0x000fc60000201000 */
[----:B------:R-:W1:Y:S01]  /*58d0*/  LDC R6, c[0x0][0x618] ;  /* 0x00018600ff067b82 */ /* 0x000e620000000800 */
[----:B------:R-:W-:Y:S02]  /*58e0*/  IMAD.X R5, RZ, RZ, ~R0, P0 ;  /* 0x000000ffff057224 */ /* 0x000fe400000e0e00 */
[----:B------:R-:W-:Y:S01]  /*58f0*/  FMUL R7, R7, UR4 ;  /* 0x0000000407077c20 */ /* 0x000fe20008400000 */
[----:B------:R-:W-:Y:S01]  /*5900*/  ULDC UR4, c[0x0][0x154] ;  /* 0x0000550000047ab9 */ /* 0x000fe20000000800 */
[-C--:B------:R-:W-:Y:S02]  /*5910*/  IMAD R0, R5, R14.reuse, RZ ;  /* 0x0000000e05007224 */ /* 0x080fe400078e02ff */
[C---:B------:R-:W-:Y:S01]  /*5920*/  IMAD.WIDE.U32 R4, R3.reuse, R14, R16 ;  /* 0x0000000e03047225 */ /* 0x040fe200078e0010 */
[----:B------:R-:W2:Y:S01]  /*5930*/  LDC R8, c[0x0][0x608] ;  /* 0x00018200ff087b82 */ /* 0x000ea20000000800 */
[----:B------:R-:W3:Y:S02]  /*5940*/  F2I.U32.TRUNC.NTZ R7, R7 ;  /* 0x0000000700077305 */ /* 0x000ee4000020f000 */
[----:B------:R-:W-:Y:S01]  /*5950*/  IMAD R3, R3, R15, R0 ;  /* 0x0000000f03037224 */ /* 0x000fe200078e0200 */
[----:B------:R-:W-:-:S03]  /*5960*/  I2FP.F32.U32 R0, R20 ;  /* 0x0000001400007245 */ /* 0x000fc60000201000 */
[----:B------:R-:W-:Y:S01]  /*5970*/  IMAD.IADD R3, R5, 0x1, R3 ;  /* 0x0000000105037824 */ /* 0x000fe200078e0203 */
[----:B------:R-:W4:Y:S01]  /*5980*/  LDC R11, c[0x0][0x658] ;  /* 0x00019600ff0b7b82 */ /* 0x000f220000000800 */
[----:B0-----:R-:W-:-:S04]  /*5990*/  ISETP.NE.U32.AND P0, PT, R26, RZ, PT ;  /* 0x000000ff1a00720c */ /* 0x001fc80003f05070 */
[----:B------:R-:W-:-:S03]  /*59a0*/  ISETP.NE.AND.EX P0, PT, R27, RZ, PT, P0 ;  /* 0x000000ff1b00720c */ /* 0x000fc60003f05300 */
[----:B------:R-:W0:Y:S01]  /*59b0*/  LDC R9, c[0x0][0x144] ;  /* 0x00005100ff097b82 */ /* 0x000e220000000800 */
[-C--:B-1----:R-:W-:Y:S01]  /*59c0*/  SHF.R.U64 R10, R4, R6.reuse, R3 ;  /* 0x00000006040a7219 */ /* 0x082fe20000001203 */
[----:B---3--:R-:W-:Y:S01]  /*59d0*/  IMAD.MOV R7, RZ, RZ, -R7 ;  /* 0x000000ffff077224 */ /* 0x008fe200078e0a07 */
[----:B------:R-:W-:Y:S01]  /*59e0*/  SHF.R.U32.HI R3, RZ, R6, R3 ;  /* 0x00000006ff037219 */ /* 0x000fe20000011603 */
[----:B------:R-:W-:-:S04]  /*59f0*/  FMUL R6, R0, UR4 ;  /* 0x0000000400067c20 */ /* 0x000fc80008400000 */
[----:B------:R-:W1:Y:S01]  /*5a00*/  LDC R21, c[0x0][0x148] ;  /* 0x00005200ff157b82 */ /* 0x000e620000000800 */
[----:B------:R3:W0:Y:S01]  /*5a10*/  F2I.U32.TRUNC.NTZ R14, R6 ;  /* 0x00000006000e7305 */ /* 0x000622000020f000 */
[-CC-:B--2---:R-:W-:Y:S02]  /*5a20*/  SHF.R.U64 R13, R10, R8.reuse, R3.reuse ;  /* 0x000000080a0d7219 */ /* 0x184fe40000001203 */
[----:B------:R-:W-:-:S04]  /*5a30*/  SHF.R.U32.HI R0, RZ, R8, R3 ;  /* 0x00000008ff007219 */ /* 0x000fc80000011603 */
[----:B------:R-:W2:Y:S01]  /*5a40*/  LDC R24, c[0x0][0x648] ;  /* 0x00019200ff187b82 */ /* 0x000ea20000000800 */
[-CC-:B----4-:R-:W-:Y:S02]  /*5a50*/  SHF.R.U64 R15, R13, R11.reuse, R0.reuse ;  /* 0x0000000b0d0f7219 */ /* 0x190fe40000001200 */
[----:B------:R-:W-:-:S03]  /*5a60*/  SHF.R.U32.HI R5, RZ, R11, R0 ;  /* 0x0000000bff057219 */ /* 0x000fc60000011600 */
[----:B------:R-:W-:Y:S02]  /*5a70*/  IMAD.MOV.U32 R4, RZ, RZ, R15 ;  /* 0x000000ffff047224 */ /* 0x000fe400078e000f */
[----:B------:R-:W4:Y:S01]  /*5a80*/  LDC R28, c[0x0][0x638] ;  /* 0x00018e00ff1c7b82 */ /* 0x000f220000000800 */
[----:B0-----:R-:W-:-:S07]  /*5a90*/  IMAD R25, R9, R7, R12 ;  /* 0x0000000709197224 */ /* 0x001fce00078e020c */
[----:B------:R-:W0:Y:S08]  /*5aa0*/  LDC R29, c[0x0][0x610] ;  /* 0x00018400ff1d7b82 */ /* 0x000e300000000800 */
[----:B------:R-:W0:Y:S01]  /*5ab0*/  LDC R30, c[0x0][0x600] ;  /* 0x00018000ff1e7b82 */ /* 0x000e220000000800 */
[----:B-123--:R-:W-:Y:S05]  /*5ac0*/  @!P0 BRA `(.L_x_157) ;  /* 0x0000000000288947 */ /* 0x00efea0003800000 */
        /* <DEDUP_REMOVED lines=10> */
.L_x_157:
[----:B------:R-:W-:Y:S01]  /*5b70*/  ISETP.NE.AND P0, PT, R2, 0x1, PT ;  /* 0x000000010200780c */ /* 0x000fe20003f05270 */
[----:B------:R-:W-:Y:S01]  /*5b80*/  IMAD.MOV R14, RZ, RZ, -R14 ;  /* 0x000000ffff0e7224 */ /* 0x000fe200078e0a0e */
[----:B------:R-:W-:Y:S02]  /*5b90*/  SHF.R.U64 R0, R4, R24, R5 ;  /* 0x0000001804007219 */ /* 0x000fe40000001205 */
[----:B------:R-:W-:Y:S02]  /*5ba0*/  LOP3.LUT R3, R13, R96, RZ, 0xc0, !PT ;  /* 0x000000600d037212 */ /* 0x000fe400078ec0ff */
[----:B------:R-:W-:Y:S01]  /*5bb0*/  LOP3.LUT R10, R10, R95, RZ, 0xc0, !PT ;  /* 0x0000005f0a0a7212 */ /* 0x000fe200078ec0ff */
[----:B------:R-:W-:Y:S02]  /*5bc0*/  IMAD.MOV R4, RZ, RZ, -R0 ;  /* 0x000000ffff047224 */ /* 0x000fe400078e0a00 */
[----:B------:R-:W-:Y:S02]  /*5bd0*/  IMAD R0, R90, R0, R3 ;  /* 0x000000005a007224 */ /* 0x000fe400078e0203 */
[----:B----4-:R-:W-:-:S02]  /*5be0*/  IMAD R3, R4, R28, R15 ;  /* 0x0000001c04037224 */ /* 0x010fc400078e020f */
[----:B------:R-:W-:Y:S02]  /*5bf0*/  @P0 IMAD R25, R21, R14, R20 ;  /* 0x0000000e15190224 */ /* 0x000fe400078e0214 */
[----:B0-----:R-:W-:Y:S02]  /*5c00*/  IMAD R5, R3, R30, R10 ;  /* 0x0000001e03057224 */ /* 0x001fe400078e020a */
[----:B------:R-:W-:Y:S02]  /*5c10*/  IMAD R0, R0, R29, R25 ;  /* 0x0000001d00007224 */ /* 0x000fe400078e0219 */
[----:B------:R-:W-:-:S03]  /*5c20*/  IMAD.MOV.U32 R4, RZ, RZ, 0x1 ;  /* 0x00000001ff047424 */ /* 0x000fc600078e00ff */
[----:B------:R-:W-:Y:S02]  /*5c30*/  SEL R100, R5, R0, !P0 ;  /* 0x0000000005647207 */ /* 0x000fe40004000000 */
[----:B------:R-:W-:Y:S02]  /*5c40*/  PRMT R3, R4, 0x7610, R3 ;  /* 0x0000761004037816 */ /* 0x000fe40000000003 */
[----:B------:R-:W-:-:S07]  /*5c50*/  SEL R0, R0, R5, !P0 ;  /* 0x0000000500007207 */ /* 0x000fce0004000000 */
.L_x_155:
[----:B------:R-:W-:Y:S01]  /*5c60*/  UIMAD.WIDE.U32 UR4, UR42, 0x24924925, URZ ;  /* 0x249249252a0478a5 */ /* 0x000fe2000f8e003f */
[----:B------:R-:W-:Y:S01]  /*5c70*/  LOP3.LUT P0, RZ, R3, 0xff, RZ, 0xc0, !PT ;  /* 0x000000ff03ff7812 */ /* 0x000fe2000780c0ff */
[----:B------:R-:W-:Y:S02]  /*5c80*/  IMAD.MOV.U32 R101, RZ, RZ, R0 ;  /* 0x000000ffff657224 */ /* 0x000fe400078e0000 */
[----:B------:R-:W-:-:S04]  /*5c90*/  UIADD3 UR4, UR42, -UR5, URZ ;  /* 0x800000052a047290 */ /* 0x000fc8000fffe03f */
[----:B------:R-:W-:-:S04]  /*5ca0*/  ULEA.HI UR4, UR4, UR5, URZ, 0x1f ;  /* 0x0000000504047291 */ /* 0x000fc8000f8ff83f */
[----:B------:R-:W-:-:S04]  /*5cb0*/  USHF.R.U32.HI UR4, URZ, 0x2, UR4 ;  /* 0x000000023f047899 */ /* 0x000fc80008011604 */
[----:B------:R-:W-:Y:S01]  /*5cc0*/  UIMAD UR42, UR4, -0x7, UR42 ;  /* 0xfffffff9042a78a4 */ /* 0x000fe2000f8e022a */
[----:B------:R-:W-:Y:S11]  /*5cd0*/  @P0 BRA `(.L_x_158) ;  /* 0xffffffb400500947 */ /* 0x000ff6000383ffff */
[----:B------:R-:W-:Y:S05]  /*5ce0*/  EXIT ;  /* 0x000000000000794d */ /* 0x000fea0003800000 */
.L_x_3:
        /* <DEDUP_REMOVED lines=26> */
.L_x_160:
[--C-:B------:R-:W-:Y:S01]  /*5e90*/  SHF.R.U64 R14, R12, R20, R13.reuse ;  /* 0x000000140c0e7219 */ /* 0x100fe2000000120d */
[----:B------:R-:W0:Y:S01]  /*5ea0*/  LDC R24, c[0x0][0x618] ;  /* 0x00018600ff187b82 */ /* 0x000e220000000800 */
[----:B------:R-:W-:Y:S01]  /*5eb0*/  I2FP.F32.U32 R8, R6 ;  /* 0x0000000600087245 */ /* 0x000fe20000201000 */
[----:B------:R-:W-:Y:S01]  /*5ec0*/  ULDC UR4, c[0x0][0x150] ;  /* 0x0000540000047ab9 */ /* 0x000fe20000000800 */
[----:B------:R-:W-:Y:S02]  /*5ed0*/  SHF.R.U32.HI R7, RZ, R20, R13 ;  /* 0x00000014ff077219 */ /* 0x000fe4000001160d */
[----:B------:R-:W-:Y:S01]  /*5ee0*/  IADD3 R11, P0, RZ, -R14, RZ ;  /* 0x8000000eff0b7210 */ /* 0x000fe20007f1e0ff */
[----:B------:R-:W-:Y:S01]  /*5ef0*/  FMUL R13, R8, UR4 ;  /* 0x00000004080d7c20 */ /* 0x000fe20008400000 */
[----:B------:R-:W-:Y:S01]  /*5f00*/  ULDC UR4, c[0x0][0x154] ;  /* 0x0000550000047ab9 */ /* 0x000fe20000000800 */
[----:B------:R-:W1:Y:S02]  /*5f10*/  LDC.64 R26, c[0x0][0x640] ;  /* 0x00019000ff1a7b82 */ /* 0x000e640000000a00 */
[----:B------:R-:W-:-:S02]  /*5f20*/  IMAD.X R7, RZ, RZ, ~R7, P0 ;  /* 0x000000ffff077224 */ /* 0x000fc400000e0e07 */
[----:B------:R-:W2:Y:S01]  /*5f30*/  F2I.U32.TRUNC.NTZ R13, R13 ;  /* 0x0000000d000d7305 */ /* 0x000ea2000020f000 */
[----:B------:R-:W-:-:S03]  /*5f40*/  IMAD.WIDE.U32 R8, R11, R22, R16 ;  /* 0x000000160b087225 */ /* 0x000fc600078e0010 */
[----:B------:R-:W3:Y:S01]  /*5f50*/  LDC R15, c[0x0][0x144] ;  /* 0x00005100ff0f7b82 */ /* 0x000ee20000000800 */
[----:B------:R-:W-:-:S04]  /*5f60*/  IMAD R10, R7, R22, RZ ;  /* 0x00000016070a7224 */ /* 0x000fc800078e02ff */
[----:B------:R-:W-:Y:S02]  /*5f70*/  IMAD R7, R11, R23, R10 ;  /* 0x000000170b077224 */ /* 0x000fe400078e020a */
[----:B------:R-:W-:Y:S01]  /*5f80*/  IMAD.MOV.U32 R10, RZ, RZ, -0x1 ;  /* 0xffffffffff0a7424 */ /* 0x000fe200078e00ff */
[----:B------:R-:W4:Y:S01]  /*5f90*/  LDC R20, c[0x0][0x608] ;  /* 0x00018200ff147b82 */ /* 0x000f220000000800 */
[----:B------:R-:W-:Y:S01]  /*5fa0*/  IMAD.IADD R7, R9, 0x1, R7 ;  /* 0x0000000109077824 */ /* 0x000fe200078e0207 */
[----:B------:R-:W-:-:S04]  /*5fb0*/  I2FP.F32.U32 R9, R5 ;  /* 0x0000000500097245 */ /* 0x000fc80000201000 */
[-C--:B0-----:R-:W-:Y:S01]  /*5fc0*/  SHF.R.U64 R12, R8, R24.reuse, R7 ;  /* 0x00000018080c7219 */ /* 0x081fe20000001207 */
[----:B--2---:R-:W-:Y:S01]  /*5fd0*/  IMAD.MOV R8, RZ, RZ, -R13 ;  /* 0x000000ffff087224 */ /* 0x004fe200078e0a0d */
[----:B------:R-:W0:Y:S01]  /*5fe0*/  LDC R11, c[0x0][0x658] ;  /* 0x00019600ff0b7b82 */ /* 0x000e220000000800 */
[----:B-1----:R-:W-:Y:S01]  /*5ff0*/  ISETP.NE.U32.AND P0, PT, R26, RZ, PT ;  /* 0x000000ff1a00720c */ /* 0x002fe20003f05070 */
[----:B------:R-:W-:Y:S01]  /*6000*/  FMUL R9, R9, UR4 ;  /* 0x0000000409097c20 */ /* 0x000fe20008400000 */
[----:B------:R-:W-:Y:S02]  /*6010*/  SHF.R.U32.HI R7, RZ, R24, R7 ;  /* 0x00000018ff077219 */ /* 0x000fe40000011607 */
[----:B------:R-:W-:-:S03]  /*6020*/  ISETP.NE.AND.EX P0, PT, R27, RZ, PT, P0 ;  /* 0x000000ff1b00720c */ /* 0x000fc60003f05300 */
[----:B------:R-:W1:Y:S01]  /*6030*/  LDC R22, c[0x0][0x148] ;  /* 0x00005200ff167b82 */ /* 0x000e620000000800 */
[----:B---3--:R-:W-:Y:S02]  /*6040*/  IMAD R23, R15, R8, R6 ;  /* 0x000000080f177224 */ /* 0x008fe400078e0206 */
[----:B------:R-:W-:-:S05]  /*6050*/  IMAD.MOV.U32 R8, RZ, RZ, 0x1 ;  /* 0x00000001ff087424 */ /* 0x000fca00078e00ff */
[----:B------:R-:W2:Y:S01]  /*6060*/  LDC R21, c[0x0][0x600] ;  /* 0x00018000ff157b82 */ /* 0x000ea20000000800 */
[-CC-:B----4-:R-:W-:Y:S02]  /*6070*/  SHF.R.U64 R15, R12, R20.reuse, R7.reuse ;  /* 0x000000140c0f7219 */ /* 0x190fe40000001207 */
[----:B------:R-:W-:Y:S02]  /*6080*/  SHF.R.U32.HI R6, RZ, R20, R7 ;  /* 0x00000014ff067219 */ /* 0x000fe40000011607 */
[----:B------:R3:W4:Y:S03]  /*6090*/  F2I.U32.TRUNC.NTZ R20, R9 ;  /* 0x0000000900147305 */ /* 0x000726000020f000 */
[----:B------:R-:W1:Y:S01]  /*60a0*/  LDC R25, c[0x0][0x648] ;  /* 0x00019200ff197b82 */ /* 0x000e620000000800 */
[-C--:B0-----:R-:W-:Y:S02]  /*60b0*/  SHF.R.U64 R19, R15, R11.reuse, R6 ;  /* 0x0000000b0f137219 */ /* 0x081fe40000001206 */
[----:B------:R-:W-:-:S02]  /*60c0*/  SHF.L.U32 R10, R10, R11, RZ ;  /* 0x0000000b0a0a7219 */ /* 0x000fc400000006ff */
[-C--:B------:R-:W-:Y:S01]  /*60d0*/  SHF.R.U32.HI R7, RZ, R11.reuse, R6 ;  /* 0x0000000bff077219 */ /* 0x080fe20000011606 */
[----:B------:R-:W-:Y:S01]  /*60e0*/  IMAD.MOV.U32 R6, RZ, RZ, R19 ;  /* 0x000000ffff067224 */ /* 0x000fe200078e0013 */
[----:B------:R-:W-:Y:S01]  /*60f0*/  SHF.L.U32 R24, R8, R11, RZ ;  /* 0x0000000b08187219 */ /* 0x000fe200000006ff */
[----:B------:R-:W0:Y:S01]  /*6100*/  LDC R28, c[0x0][0x638] ;  /* 0x00018e00ff1c7b82 */ /* 0x000e220000000800 */
[----:B------:R-:W-:-:S07]  /*6110*/  LOP3.LUT R30, RZ, R10, RZ, 0x33, !PT ;  /* 0x0000000aff1e7212 */ /* 0x000fce00078e33ff */
[----:B------:R-:W0:Y:S01]  /*6120*/  LDC R29, c[0x0][0x610] ;  /* 0x00018400ff1d7b82 */ /* 0x000e220000000800 */
[----:B---34-:R-:W-:Y:S05]  /*6130*/  @!P0 BRA `(.L_x_161) ;  /* 0x0000000000288947 */ /* 0x018fea0003800000 */
[----:B------:R-:W3:Y:S02]  /*6140*/  LDC R6, c[0x0][0x64c] ;  /* 0x00019300ff067b82 */ /* 0x000ee40000000800 */
[----:B---3--:R-:W-:-:S05]  /*6150*/  IADD3 R11, P0, R19, R6, RZ ;  /* 0x00000006130b7210 */ /* 0x008fca0007f1e0ff */
        /* <DEDUP_REMOVED lines=8> */
.L_x_161:
[----:B------:R-:W-:Y:S01]  /*61e0*/  ISETP.NE.AND P0, PT, R2, 0x1, PT ;  /* 0x000000010200780c */ /* 0x000fe20003f05270 */
[----:B--2---:R-:W-:Y:S01]  /*61f0*/  VIADD R9, R21, 0xffffffff ;  /* 0xffffffff15097836 */ /* 0x004fe20000000000 */
[----:B-1----:R-:W-:Y:S01]  /*6200*/  SHF.R.U64 R7, R6, R25, R7 ;  /* 0x0000001906077219 */ /* 0x002fe20000001207 */
[----:B------:R-:W-:Y:S01]  /*6210*/  IMAD.MOV R20, RZ, RZ, -R20 ;  /* 0x000000ffff147224 */ /* 0x000fe200078e0a14 */
[----:B------:R-:W-:Y:S02]  /*6220*/  LOP3.LUT R6, R15, R30, RZ, 0xc0, !PT ;  /* 0x0000001e0f067212 */ /* 0x000fe400078ec0ff */
[----:B------:R-:W-:Y:S01]  /*6230*/  LOP3.LUT R12, R12, R9, RZ, 0xc0, !PT ;  /* 0x000000090c0c7212 */ /* 0x000fe200078ec0ff */
[----:B------:R-:W-:Y:S02]  /*6240*/  IMAD.MOV R8, RZ, RZ, -R7 ;  /* 0x000000ffff087224 */ /* 0x000fe400078e0a07 */
[----:B------:R-:W-:Y:S02]  /*6250*/  IMAD R6, R24, R7, R6 ;  /* 0x0000000718067224 */ /* 0x000fe400078e0206 */
[----:B------:R-:W-:-:S02]  /*6260*/  IMAD.MOV.U32 R9, RZ, RZ, 0x1 ;  /* 0x00000001ff097424 */ /* 0x000fc400078e00ff */
[----:B------:R-:W-:Y:S02]  /*6270*/  @P0 IMAD R23, R22, R20, R5 ;  /* 0x0000001416170224 */ /* 0x000fe400078e0205 */
[----:B0-----:R-:W-:Y:S02]  /*6280*/  IMAD R5, R8, R28, R19 ;  /* 0x0000001c08057224 */ /* 0x001fe400078e0213 */
[----:B------:R-:W-:Y:S02]  /*6290*/  IMAD R19, R6, R29, R23 ;  /* 0x0000001d06137224 */ /* 0x000fe400078e0217 */
[----:B------:R-:W-:Y:S02]  /*62a0*/  IMAD R6, R5, R21, R12 ;  /* 0x0000001505067224 */ /* 0x000fe400078e020c */
[----:B------:R-:W-:-:S03]  /*62b0*/  IMAD.MOV.U32 R8, RZ, RZ, R14 ;  /* 0x000000ffff087224 */ /* 0x000fc600078e000e */
[----:B------:R-:W-:Y:S02]  /*62c0*/  SEL R20, R6, R19, !P0 ;  /* 0x0000001306147207 */ /* 0x000fe40004000000 */
[----:B------:R-:W-:-:S07]  /*62d0*/  SEL R19, R19, R6, !P0 ;  /* 0x0000000613137207 */ /* 0x000fce0004000000 */
.L_x_159:
[----:B------:R-:W-:-:S08]  /*62e0*/  NOP ;  /* 0x0000000000007918 */ /* 0x000fd00000000000 */
[----:B------:R-:W0:-:S00]  /*62f0*/  USETMAXREG.DEALLOC.CTAPOOL 0x28 ;  /* 0x00000028000079c8 */ /* 0x000e0000080e0500 */
[----:B0-----:R-:W-:-:S13]  /*6300*/  ISETP.NE.AND P0, PT, R0, RZ, PT ;  /* 0x000000ff0000720c */ /* 0x001fda0003f05270 */
[----:B------:R-:W-:Y:S05]  /*6310*/  @P0 EXIT ;  /* 0x000000000000094d */ /* 0x000fea0003800000 */
[----:B------:R-:W-:Y:S01]  /*6320*/  LOP3.LUT P0, RZ, R9, 0xff, RZ, 0xc0, !PT ;  /* 0x000000ff09ff7812 */ /* 0x000fe2000780c0ff */
[----:B------:R-:W-:Y:S02]  /*6330*/  IMAD.MOV.U32 R0, RZ, RZ, 0x1 ;  /* 0x00000001ff007424 */ /* 0x000fe400078e00ff */
[----:B------:R-:W-:-:S10]  /*6340*/  IMAD.MOV.U32 R12, RZ, RZ, RZ ;  /* 0x000000ffff0c7224 */ /* 0x000fd400078e00ff */
[----:B------:R-:W-:Y:S05]  /*6350*/  @!P0 BRA `(.L_x_162) ;  /* 0x0000000c00448947 */ /* 0x000fea0003800000 */
[----:B------:R-:W0:Y:S01]  /*6360*/  LDC R0, c[0x0][0x28c] ;  /* 0x0000a300ff007b82 */ /* 0x000e220000000800 */
[----:B------:R-:W-:Y:S01]  /*6370*/  LOP3.LUT P0, RZ, R3, 0x1f, RZ, 0xc0, !PT ;  /* 0x0000001f03ff7812 */ /* 0x000fe2000780c0ff */
[----:B------:R-:W-:Y:S01]  /*6380*/  ULDC UR5, c[0x0][0x658] ;  /* 0x0001960000057ab9 */ /* 0x000fe20000000800 */
[----:B------:R-:W-:Y:S01]  /*6390*/  UMOV UR6, 0xffffffff ;  /* 0xffffffff00067882 */ /* 0x000fe20000000000 */
[----:B------:R-:W-:Y:S01]  /*63a0*/  BSSY B0, `(.L_x_162) ;  /* 0x00000cc000007945 */ /* 0x000fe20003800000 */
[----:B------:R-:W-:Y:S01]  /*63b0*/  USHF.L.U32 UR6, UR6, UR5, URZ ;  /* 0x0000000506067299 */ /* 0x000fe2000800063f */
[C---:B------:R-:W-:Y:S01]  /*63c0*/  ISETP.NE.AND P2, PT, R4.reuse, RZ, PT ;  /* 0x000000ff0400720c */ /* 0x040fe20003f45270 */
[----:B------:R-:W-:Y:S01]  /*63d0*/  UMOV UR7, 0x1 ;  /* 0x0000000100077882 */ /* 0x000fe20000000000 */
[----:B------:R-:W-:Y:S01]  /*63e0*/  ISETP.NE.OR P0, PT, R4, RZ, !P0 ;  /* 0x000000ff0400720c */ /* 0x000fe20004705670 */
[----:B------:R-:W-:Y:S01]  /*63f0*/  IMAD.MOV.U32 R13, RZ, RZ, 0x1 ;  /* 0x00000001ff0d7424 */ /* 0x000fe200078e00ff */
[----:B------:R-:W-:Y:S01]  /*6400*/  LOP3.LUT R11, R18, 0x2, RZ, 0xfc, !PT ;  /* 0x00000002120b7812 */ /* 0x000fe200078efcff */
[----:B------:R-:W-:Y:S01]  /*6410*/  IMAD.MOV.U32 R12, RZ, RZ, RZ ;  /* 0x000000ffff0c7224 */ /* 0x000fe200078e00ff */
[----:B------:R-:W-:Y:S01]  /*6420*/  ULDC UR4, c[0x0][0x600] ;  /* 0x0001800000047ab9 */ /* 0x000fe20000000800 */
[----:B------:R-:W-:-:S02]  /*6430*/  USHF.L.U32 UR13, UR7, UR5, URZ ;  /* 0x00000005070d7299 */ /* 0x000fc4000800063f */
[----:B------:R-:W-:Y:S02]  /*6440*/  UIADD3 UR4, UR4, -0x1, URZ ;  /* 0xffffffff04047890 */ /* 0x000fe4000fffe03f */
[----:B------:R-:W-:Y:S01]  /*6450*/  ULOP3.LUT UR5, URZ, UR6, URZ, 0x33, !UPT ;  /* 0x000000063f057292 */ /* 0x000fe2000f8e333f */
[----:B------:R-:W-:Y:S01]  /*6460*/  ULDC.64 UR22, c[0x0][0x198] ;  /* 0x0000660000167ab9 */ /* 0x000fe20000000a00 */
[----:B0-----:R-:W-:-:S05]  /*6470*/  VIADD R0, R0, 0x3f ;  /* 0x0000003f00007836 */ /* 0x001fca0000000000 */
[----:B------:R-:W-:-:S04]  /*6480*/  SHF.R.S32.HI R3, RZ, 0x1f, R0 ;  /* 0x0000001fff037819 */ /* 0x000fc80000011400 */
[----:B------:R-:W-:Y:S01]  /*6490*/  LEA.HI R3, R3, R0, RZ, 0x6 ;  /* 0x0000000003037211 */ /* 0x000fe200078f30ff */
[----:B------:R-:W-:-:S03]  /*64a0*/  IMAD.MOV.U32 R0, RZ, RZ, 0x1 ;  /* 0x00000001ff007424 */ /* 0x000fc600078e00ff */
[----:B------:R-:W-:-:S05]  /*64b0*/  SHF.R.S32.HI R3, RZ, 0x6, R3 ;  /* 0x00000006ff037819 */ /* 0x000fca0000011403 */
[----:B------:R-:W-:-:S07]  /*64c0*/  VIADD R10, R3, 0x1 ;  /* 0x00000001030a7836 */ /* 0x000fce0000000000 */
.L_x_174:
[----:B------:R-:W-:-:S03]  /*64d0*/  UMOV UR6, 0xffffffff ;  /* 0xffffffff00067882 */ /* 0x000fc60000000000 */
[----:B------:R-:W-:Y:S05]  /*64e0*/  BRA.DIV UR6, `(.L_x_163) ;  /* 0x0000001206387947 */ /* 0x000fea000b800000 */
[----:B------:R-:W-:-:S13]  /*64f0*/  ELECT P6, URZ, PT ;  /* 0x00000000003f782f */ /* 0x000fda00038c0000 */
.L_x_188:
[----:B------:R-:W0:Y:S01]  /*6500*/  LDC R4, c[0x0][0x28c] ;  /* 0x0000a300ff047b82 */ /* 0x000e220000000800 */
[----:B------:R-:W-:Y:S01]  /*6510*/  BSSY B1, `(.L_x_164) ;  /* 0x0000041000017945 */ /* 0x000fe20003800000 */
[----:B0-----:R-:W-:-:S13]  /*6520*/  ISETP.LT.OR P6, PT, R4, 0x1, !P6 ;  /* 0x000000010400780c */ /* 0x001fda00077c1670 */
[----:B------:R-:W-:Y:S05]  /*6530*/  @P6 BRA `(.L_x_165) ;  /* 0x0000000000f86947 */ /* 0x000fea0003800000 */
[----:B------:R-:W-:Y:S02]  /*6540*/  IMAD.SHL.U32 R19, R19, 0x80, RZ ;  /* 0x0000008013137824 */ /* 0x000fe400078e00ff */
[----:B------:R-:W-:Y:S02]  /*6550*/  IMAD.SHL.U32 R20, R20, 0x80, RZ ;  /* 0x0000008014147824 */ /* 0x000fe400078e00ff */
[----:B------:R-:W-:Y:S02]  /*6560*/  IMAD.MOV.U32 R21, RZ, RZ, RZ ;  /* 0x000000ffff157224 */ /* 0x000fe400078e00ff */
[----:B------:R-:W-:Y:S02]  /*6570*/  IMAD.MOV.U32 R4, RZ, RZ, R10 ;  /* 0x000000ffff047224 */ /* 0x000fe400078e000a */
[----:B------:R-:W-:Y:S02]  /*6580*/  IMAD.MOV.U32 R5, RZ, RZ, R0 ;  /* 0x000000ffff057224 */ /* 0x000fe400078e0000 */
[----:B------:R-:W-:-:S07]  /*6590*/  IMAD.MOV.U32 R6, RZ, RZ, R12 ;  /* 0x000000ffff067224 */ /* 0x000fce00078e000c */
.L_x_169:
[----:B------:R-:W0:Y:S01]  /*65a0*/  S2R R14, SR_CgaCtaId ;  /* 0x00000000000e7919 */ /* 0x000e220000008800 */
[----:B------:R-:W-:Y:S01]  /*65b0*/  MOV R7, 0x400 ;  /* 0x0000040000077802 */ /* 0x000fe20000000f00 */
[----:B------:R-:W1:Y:S03]  /*65c0*/  @!P2 LDC R9, c[0x0][0x500] ;  /* 0x00014000ff09ab82 */ /* 0x000e660000000800 */
[----:B0-----:R-:W-:Y:S02]  /*65d0*/  LEA R15, R14, R7, 0x18 ;  /* 0x000000070e0f7211 */ /* 0x001fe400078ec0ff */
[----:B------:R-:W-:-:S03]  /*65e0*/  SHF.L.U32 R7, R5, 0x1f, RZ ;  /* 0x0000001f05077819 */ /* 0x000fc600000006ff */
[----:B------:R-:W-:-:S04]  /*65f0*/  IMAD R14, R6, 0x8, R15 ;  /* 0x00000008060e7824 */ /* 0x000fc800078e020f */
[----:B------:R-:W0:Y:S02]  /*6600*/  SYNCS.PHASECHK.TRANS64.TRYWAIT P1, [R14+URZ+0x38], R7 ;  /* 0x000038070e0075a7 */ /* 0x000e24000802017f */
[----:B01----:R-:W-:Y:S05]  /*6610*/  @!P1 BRA `(.L_x_166) ;  /* 0x00000010000c9947 */ /* 0x003fea0003800000 */
.L_x_189:
[----:B0-----:R-:W-:Y:S01]  /*6620*/  PRMT R7, R11, 0x9910, RZ ;  /* 0x000099100b077816 */ /* 0x001fe200000000ff */
[----:B------:R0:W-:Y:S03]  /*6630*/  @!P2 SYNCS.ARRIVE.TRANS64 RZ, [R14+URZ], R9 ;  /* 0x000000090effa9a7 */ /* 0x0001e6000800003f */
[----:B------:R-:W-:-:S13]  /*6640*/  ISETP.NE.AND P1, PT, R7, 0x2, PT ;  /* 0x000000020700780c */ /* 0x000fda0003f25270 */
[----:B0-----:R-:W-:Y:S05]  /*6650*/  @P1 BRA `(.L_x_167) ;  /* 0x0000000000041947 */ /* 0x001fea0003800000 */
[----:B------:R-:W-:Y:S01]  /*6660*/  BPT.TRAP 0x1 ;  /* 0x000000040000795c */ /* 0x000fe20000300000 */
.L_x_167:
[----:B------:R-:W-:Y:S05]  /*6670*/  @P0 BRA `(.L_x_168) ;  /* 0x0000000000040947 */ /* 0x000fea0003800000 */
[----:B------:R-:W-:Y:S01]  /*6680*/  BPT.TRAP 0x1 ;  /* 0x000000040000795c */ /* 0x000fe20000300000 */
.L_x_168:
[----:B------:R-:W-:Y:S01]  /*6690*/  IMAD R15, R6, 0x8000, R15 ;  /* 0x00008000060f7824 */ /* 0x000fe200078e020f */
[----:B------:R-:W-:Y:S01]  /*66a0*/  R2UR UR34, R21 ;  /* 0x00000000152272ca */ /* 0x000fe200000e0000 */
[----:B------:R-:W-:Y:S01]  /*66b0*/  VIADD R4, R4, 0xffffffff ;  /* 0xffffffff04047836 */ /* 0x000fe20000000000 */
[----:B------:R-:W-:Y:S01]  /*66c0*/  R2UR UR33, R14 ;  /* 0x000000000e2172ca */ /* 0x000fe200000e0000 */
[----:B------:R-:W-:Y:S01]  /*66d0*/  UIADD3 UR6, UP0, UR22, 0xf0, URZ ;  /* 0x000000f016067890 */ /* 0x000fe2000ff1e03f */
[----:B------:R-:W-:Y:S01]  /*66e0*/  R2UR UR8, R15 ;  /* 0x000000000f0872ca */ /* 0x000fe200000e0000 */
[----:B------:R-:W-:Y:S01]  /*66f0*/  UIADD3 UR30, UP1, UR22, 0x1f0, URZ ;  /* 0x000001f0161e7890 */ /* 0x000fe2000ff3e03f */
[----:B------:R-:W-:Y:S01]  /*6700*/  R2UR UR35, R19 ;  /* 0x00000000132372ca */ /* 0x000fe200000e0000 */
[----:B------:R-:W-:Y:S01]  /*6710*/  UIADD3.X UR7, URZ, UR23, URZ, UP0, !UPT ;  /* 0x000000173f077290 */ /* 0x000fe200087fe43f */
[----:B------:R-:W-:Y:S01]  /*6720*/  R2UR UR36, R8 ;  /* 0x00000000082472ca */ /* 0x000fe200000e0000 */
[----:B------:R-:W-:Y:S01]  /*6730*/  UIADD3.X UR31, URZ, UR23, URZ, UP1, !UPT ;  /* 0x000000173f1f7290 */ /* 0x000fe20008ffe43f */
[----:B------:R-:W-:Y:S01]  /*6740*/  R2UR UR19, R20 ;  /* 0x00000000141372ca */ /* 0x000fe200000e0000 */
[----:B------:R-:W-:Y:S01]  /*6750*/  VIADD R6, R6, 0x1 ;  /* 0x0000000106067836 */ /* 0x000fe20000000000 */
[----:B------:R-:W-:Y:S01]  /*6760*/  ISETP.GT.AND P3, PT, R4, 0x1, PT ;  /* 0x000000010400780c */ /* 0x000fe20003f64270 */
[----:B------:R-:W-:Y:S01]  /*6770*/  UIADD3 UR26, UR34, 0x20, URZ ;  /* 0x00000020221a7890 */ /* 0x000fe2000fffe03f */
[----:B------:R-:W-:Y:S01]  /*6780*/  VIADD R21, R21, 0x40 ;  /* 0x0000004015157836 */ /* 0x000fe20000000000 */
[----:B------:R-:W-:Y:S01]  /*6790*/  UMOV UR14, 0x0 ;  /* 0x00000000000e7882 */ /* 0x000fe20000000000 */
[----:B------:R-:W-:Y:S01]  /*67a0*/  UMOV UR15, 0x10000000 ;  /* 0x10000000000f7882 */ /* 0x000fe20000000000 */
[----:B------:R-:W-:Y:S01]  /*67b0*/  UIADD3 UR32, UR8, 0x180, URZ ;  /* 0x0000018008207890 */ /* 0x000fe2000fffe03f */
[----:B------:R-:W-:Y:S01]  /*67c0*/  ISETP.NE.AND P1, PT, R6, 0x7, PT ;  /* 0x000000070600780c */ /* 0x000fe20003f25270 */
[----:B------:R-:W-:-:S02]  /*67d0*/  UIADD3 UR24, UR8, 0x4180, URZ ;  /* 0x0000418008187890 */ /* 0x000fc4000fffe03f */
[----:B------:R-:W-:Y:S01]  /*67e0*/  UIADD3 UR16, UR8, 0x38180, URZ ;  /* 0x0003818008107890 */ /* 0x000fe2000fffe03f */
[----:B------:R-:W-:Y:S01]  /*67f0*/  SEL R14, RZ, 0x1, P1 ;  /* 0x00000001ff0e7807 */ /* 0x000fe20000800000 */
[----:B------:R-:W-:Y:S01]  /*6800*/  UIADD3 UR8, UR8, 0x3c180, URZ ;  /* 0x0003c18008087890 */ /* 0x000fe2000fffe03f */
[----:B------:R-:W-:Y:S01]  /*6810*/  SEL R6, R6, RZ, P1 ;  /* 0x000000ff06067207 */ /* 0x000fe20000800000 */
[----:B------:R-:W-:Y:S01]  /*6820*/  UMOV UR25, UR33 ;  /* 0x0000002100197c82 */ /* 0x000fe20008000000 */
[----:B------:R-:W-:Y:S01]  /*6830*/  UMOV UR27, UR35 ;  /* 0x00000023001b7c82 */ /* 0x000fe20008000000 */
[----:B------:R-:W-:Y:S01]  /*6840*/  UMOV UR28, UR36 ;  /* 0x00000024001c7c82 */ /* 0x000fe20008000000 */
[----:B------:R-:W-:Y:S01]  /*6850*/  UMOV UR17, UR33 ;  /* 0x0000002100117c82 */ /* 0x000fe20008000000 */
[----:B------:R-:W-:Y:S01]  /*6860*/  UMOV UR18, UR34 ;  /* 0x0000002200127c82 */ /* 0x000fe20008000000 */
[----:B------:R-:W-:Y:S01]  /*6870*/  UMOV UR20, UR36 ;  /* 0x0000002400147c82 */ /* 0x000fe20008000000 */
[----:B------:R0:W-:Y:S01]  /*6880*/  UTMALDG.3D [UR32], [UR6], desc[UR14] ;  /* 0x00000e20060075b4 */ /* 0x0001e20008011000 */
[----:B------:R-:W-:Y:S01]  /*6890*/  UMOV UR9, UR33 ;  /* 0x0000002100097c82 */ /* 0x000fe20008000000 */
[----:B------:R-:W-:Y:S01]  /*68a0*/  UMOV UR11, UR19 ;  /* 0x00000013000b7c82 */ /* 0x000fe20008000000 */
[----:B------:R-:W-:Y:S01]  /*68b0*/  UMOV UR12, UR36 ;  /* 0x00000024000c7c82 */ /* 0x000fe20008000000 */
[----:B------:R-:W-:Y:S01]  /*68c0*/  UMOV UR10, UR26 ;  /* 0x0000001a000a7c82 */ /* 0x000fe20008000000 */
[----:B------:R-:W-:Y:S01]  /*68d0*/  LOP3.LUT R5, R5, R14, RZ, 0x3c, !PT ;  /* 0x0000000e05057212 */ /* 0x000fe200078e3cff */
[----:B------:R0:W-:Y:S01]  /*68e0*/  UTMALDG.3D [UR24], [UR6], desc[UR14] ;  /* 0x00000e18060075b4 */ /* 0x0001e20008011000 */
[----:B------:R0:W-:Y:S01]  /*68f0*/  UTMALDG.3D [UR16], [UR30], desc[UR14] ;  /* 0x00000e101e0075b4 */ /* 0x0001e20008011000 */
[----:B------:R0:W-:Y:S02]  /*6900*/  UTMALDG.3D [UR8], [UR30], desc[UR14] ;  /* 0x00000e081e0075b4 */ /* 0x0001e40008011000 */
[----:B0-----:R-:W-:Y:S05]  /*6910*/  @P3 BRA `(.L_x_169) ;  /* 0xfffffffc00203947 */ /* 0x001fea000383ffff */
.L_x_165:
[----:B------:R-:W-:Y:S05]  /*6920*/  BSYNC B1 ;  /* 0x0000000000017941 */ /* 0x000fea0003800000 */
.L_x_164:
[----:B------:R-:W-:Y:S01]  /*6930*/  LOP3.LUT P4, RZ, R13, 0xff, RZ, 0xc0, !PT ;  /* 0x000000ff0dff7812 */ /* 0x000fe2000788c0ff */
[C---:B------:R-:W-:Y:S01]  /*6940*/  IMAD.IADD R12, R3.reuse, 0x1, R12 ;  /* 0x00000001030c7824 */ /* 0x040fe200078e020c */
[----:B------:R-:W-:Y:S01]  /*6950*/  ULDC.64 UR6, c[0x0][0x650] ;  /* 0x0001940000067ab9 */ /* 0x000fe20000000a00 */
[C---:B------:R-:W-:Y:S01]  /*6960*/  ISETP.GE.U32.AND P3, PT, R3.reuse, 0x7, PT ;  /* 0x000000070300780c */ /* 0x040fe20003f66070 */
[----:B------:R-:W-:Y:S01]  /*6970*/  BSSY B1, `(.L_x_170) ;  /* 0x000006c000017945 */ /* 0x000fe20003800000 */
[C---:B------:R-:W-:Y:S01]  /*6980*/  IMAD.WIDE.U32 R4, R12.reuse, 0x24924925, RZ ;  /* 0x249249250c047825 */ /* 0x040fe200078e00ff */
[C---:B------:R-:W-:Y:S02]  /*6990*/  ISETP.GT.U32.AND P1, PT, R12.reuse, 0x6, PT ;  /* 0x000000060c00780c */ /* 0x040fe40003f24070 */
[----:B------:R-:W-:Y:S01]  /*69a0*/  PRMT R13, RZ, 0x7610, R13 ;  /* 0x00007610ff0d7816 */ /* 0x000fe2000000000d */
[----:B------:R-:W-:Y:S01]  /*69b0*/  IMAD.IADD R4, R12, 0x1, -R5 ;  /* 0x000000010c047824 */ /* 0x000fe200078e0a05 */
[----:B------:R-:W-:Y:S01]  /*69c0*/  ISETP.LT.U32.AND P1, PT, R3, 0x7, P1 ;  /* 0x000000070300780c */ /* 0x000fe20000f21070 */
[----:B------:R-:W-:-:S02]  /*69d0*/  IMAD.MOV.U32 R19, RZ, RZ, -0x1 ;  /* 0xffffffffff137424 */ /* 0x000fc400078e00ff */
[----:B------:R-:W0:Y:S01]  /*69e0*/  @P4 S2R R7, SR_CgaCtaId ;  /* 0x0000000000074919 */ /* 0x000e220000008800 */
[----:B------:R-:W-:Y:S01]  /*69f0*/  @P4 MOV R6, 0x400 ;  /* 0x0000040000064802 */ /* 0x000fe20000000f00 */
[----:B------:R-:W-:Y:S01]  /*6a00*/  IMAD.MOV.U32 R20, RZ, RZ, -0x1 ;  /* 0xffffffffff147424 */ /* 0x000fe200078e00ff */
[----:B------:R-:W-:Y:S01]  /*6a10*/  LEA.HI R4, R4, R5, RZ, 0x1f ;  /* 0x0000000504047211 */ /* 0x000fe200078ff8ff */
[----:B------:R-:W-:-:S03]  /*6a20*/  IMAD.MOV.U32 R8, RZ, RZ, -0x1 ;  /* 0xffffffffff087424 */ /* 0x000fc600078e00ff */
[--C-:B------:R-:W-:Y:S02]  /*6a30*/  SHF.R.U32.HI R5, RZ, 0x2, R4.reuse ;  /* 0x00000002ff057819 */ /* 0x100fe40000011604 */
[----:B------:R-:W-:-:S03]  /*6a40*/  PRMT R4, RZ, 0x7610, R4 ;  /* 0x00007610ff047816 */ /* 0x000fc60000000004 */
[----:B------:R-:W-:Y:S01]  /*6a50*/  IMAD R12, R5, -0x7, R12 ;  /* 0xfffffff9050c7824 */ /* 0x000fe200078e020c */
[----:B0-----:R-:W-:Y:S02]  /*6a60*/  @P4 LEA R6, R7, R6, 0x18 ;  /* 0x0000000607064211 */ /* 0x001fe400078ec0ff */
[----:B------:R-:W-:Y:S02]  /*6a70*/  SEL R7, RZ, 0x1, !P1 ;  /* 0x00000001ff077807 */ /* 0x000fe40004800000 */
[----:B------:R-:W-:Y:S01]  /*6a80*/  IADD3 R16, P1, R16, UR38, RZ ;  /* 0x0000002610107c10 */ /* 0x000fe2000ff3e0ff */
[----:B------:R0:W-:Y:S01]  /*6a90*/  @P4 SYNCS.ARRIVE.TRANS64.A1T0 RZ, [R6+URZ+0x88], RZ ;  /* 0x000088ff06ff49a7 */ /* 0x0001e2000810003f */
[----:B------:R-:W-:Y:S02]  /*6aa0*/  LOP3.LUT R0, R0, R7, RZ, 0x3c, !PT ;  /* 0x0000000700007212 */ /* 0x000fe400078e3cff */
[----:B------:R-:W-:Y:S02]  /*6ab0*/  IADD3.X R17, R17, UR41, RZ, P1, !PT ;  /* 0x0000002911117c10 */ /* 0x000fe40008ffe4ff */
[----:B------:R-:W-:-:S02]  /*6ac0*/  ISETP.GE.U32.AND P1, PT, R16, UR6, PT ;  /* 0x0000000610007c0c */ /* 0x000fc4000bf26070 */
[----:B------:R-:W-:Y:S02]  /*6ad0*/  @P3 LOP3.LUT R0, R0, 0x1, R5, 0x78, !PT ;  /* 0x0000000100003812 */ /* 0x000fe400078e7805 */
[----:B------:R-:W-:-:S13]  /*6ae0*/  ISETP.GE.U32.AND.EX P1, PT, R17, UR7, PT, P1 ;  /* 0x0000000711007c0c */ /* 0x000fda000bf26110 */
[----:B0-----:R-:W-:Y:S05]  /*6af0*/  @P1 BRA `(.L_x_171) ;  /* 0x00000004004c1947 */ /* 0x001fea0003800000 */
[----:B------:R-:W-:Y:S01]  /*6b00*/  ULDC.64 UR6, c[0x0][0x628] ;  /* 0x00018a0000067ab9 */ /* 0x000fe20000000a00 */
[----:B------:R-:W0:Y:S01]  /*6b10*/  S2R R15, SR_CTAID.X ;  /* 0x00000000000f7919 */ /* 0x000e220000002500 */
[----:B------:R-:W-:Y:S01]  /*6b20*/  ISETP.NE.U32.AND P1, PT, RZ, UR6, PT ;  /* 0x00000006ff007c0c */ /* 0x000fe2000bf25070 */
[----:B------:R-:W-:Y:S01]  /*6b30*/  ULDC UR9, c[0x0][0x630] ;  /* 0x00018c0000097ab9 */ /* 0x000fe20000000800 */
[----:B------:R-:W-:Y:S01]  /*6b40*/  IMAD.MOV.U32 R4, RZ, RZ, R16 ;  /* 0x000000ffff047224 */ /* 0x000fe200078e0010 */
[----:B------:R-:W1:Y:S01]  /*6b50*/  S2R R14, SR_CTAID.Y ;  /* 0x00000000000e7919 */ /* 0x000e620000002600 */
[----:B------:R-:W-:Y:S01]  /*6b60*/  ISETP.NE.AND.EX P1, PT, RZ, UR7, PT, P1 ;  /* 0x00000007ff007c0c */ /* 0x000fe2000bf25310 */
[----:B------:R-:W-:-:S12]  /*6b70*/  IMAD.MOV.U32 R5, RZ, RZ, R17 ;  /* 0x000000ffff057224 */ /* 0x000fd800078e0011 */
[----:B------:R-:W-:Y:S05]  /*6b80*/  @!P1 BRA `(.L_x_172) ;  /* 0x0000000000289947 */ /* 0x000fea0003800000 */
[----:B------:R-:W-:Y:S02]  /*6b90*/  ULDC UR8, c[0x0][0x634] ;  /* 0x00018d0000087ab9 */ /* 0x000fe40000000800 */
[----:B------:R-:W-:-:S05]  /*6ba0*/  IADD3 R9, P1, R16, UR8, RZ ;  /* 0x0000000810097c10 */ /* 0x000fca000ff3e0ff */
[----:B------:R-:W-:-:S04]  /*6bb0*/  IMAD.X R19, RZ, RZ, R17, P1 ;  /* 0x000000ffff137224 */ /* 0x000fc800008e0611 */
[----:B------:R-:W-:-:S04]  /*6bc0*/  IMAD.WIDE.U32 R6, R19, UR6, RZ ;  /* 0x0000000613067c25 */ /* 0x000fc8000f8e00ff */
[----:B------:R-:W-:-:S04]  /*6bd0*/  IMAD.WIDE.U32 R6, P1, R9, UR7, R6 ;  /* 0x0000000709067c25 */ /* 0x000fc8000f820006 */
[----:B------:R-:W-:-:S04]  /*6be0*/  IMAD.WIDE.U32 R8, R9, UR6, RZ ;  /* 0x0000000609087c25 */ /* 0x000fc8000f8e00ff */
[----:B------:R-:W-:Y:S01]  /*6bf0*/  IMAD.X R5, RZ, RZ, RZ, P1 ;  /* 0x000000ffff057224 */ /* 0x000fe200008e06ff */
[----:B------:R-:W-:Y:S01]  /*6c00*/  IADD3 RZ, P1, R9, R6, RZ ;  /* 0x0000000609ff7210 */ /* 0x000fe20007f3e0ff */
[----:B------:R-:W-:-:S04]  /*6c10*/  IMAD.MOV.U32 R4, RZ, RZ, R7 ;  /* 0x000000ffff047224 */ /* 0x000fc800078e0007 */
[----:B------:R-:W-:-:S08]  /*6c20*/  IMAD.WIDE.U32.X R4, R19, UR7, R4, P1 ;  /* 0x0000000713047c25 */ /* 0x000fd000088e0404 */
.L_x_172:
[--C-:B------:R-:W-:Y:S01]  /*6c30*/  SHF.R.U64 R8, R4, UR9, R5.reuse ;  /* 0x0000000904087c19 */ /* 0x100fe20008001205 */
[----:B------:R-:W-:Y:S01]  /*6c40*/  ULDC.64 UR6, c[0x0][0x620] ;  /* 0x0001880000067ab9 */ /* 0x000fe20000000a00 */
[----:B------:R-:W-:Y:S01]  /*6c50*/  SHF.R.U32.HI R4, RZ, UR9, R5 ;  /* 0x00000009ff047c19 */ /* 0x000fe20008011605 */
[----:B------:R-:W2:Y:S01]  /*6c60*/  LDC R24, c[0x0][0x144] ;  /* 0x00005100ff187b82 */ /* 0x000ea20000000800 */
[----:B------:R-:W-:Y:S01]  /*6c70*/  IADD3 R7, P1, RZ, -R8, RZ ;  /* 0x80000008ff077210 */ /* 0x000fe20007f3e0ff */
[----:B------:R-:W-:Y:S01]  /*6c80*/  ULDC.64 UR10, c[0x0][0x640] ;  /* 0x00019000000a7ab9 */ /* 0x000fe20000000a00 */
[----:B0-----:R-:W-:Y:S01]  /*6c90*/  I2FP.F32.U32 R9, R15 ;  /* 0x0000000f00097245 */ /* 0x001fe20000201000 */
[----:B------:R-:W-:Y:S02]  /*6ca0*/  ULDC UR8, c[0x0][0x608] ;  /* 0x0001820000087ab9 */ /* 0x000fe40000000800 */
[----:B------:R-:W-:Y:S01]  /*6cb0*/  IMAD.X R4, RZ, RZ, ~R4, P1 ;  /* 0x000000ffff047224 */ /* 0x000fe200008e0e04 */
[----:B------:R-:W-:Y:S01]  /*6cc0*/  ISETP.NE.U32.AND P1, PT, RZ, UR10, PT ;  /* 0x0000000aff007c0c */ /* 0x000fe2000bf25070 */
[----:B------:R-:W0:Y:S02]  /*6cd0*/  LDC R21, c[0x0][0x148] ;  /* 0x00005200ff157b82 */ /* 0x000e240000000800 */
[----:B------:R-:W-:Y:S01]  /*6ce0*/  IMAD R6, R4, UR6, RZ ;  /* 0x0000000604067c24 */ /* 0x000fe2000f8e02ff */
[----:B------:R-:W-:Y:S01]  /*6cf0*/  ISETP.NE.AND.EX P1, PT, RZ, UR11, PT, P1 ;  /* 0x0000000bff007c0c */ /* 0x000fe2000bf25310 */
[----:B------:R-:W-:Y:S01]  /*6d00*/  IMAD.WIDE.U32 R4, R7, UR6, R16 ;  /* 0x0000000607047c25 */ /* 0x000fe2000f8e0010 */
[----:B------:R-:W-:-:S03]  /*6d10*/  ULDC UR6, c[0x0][0x150] ;  /* 0x0000540000067ab9 */ /* 0x000fc60000000800 */
[----:B------:R-:W-:Y:S02]  /*6d20*/  IMAD R7, R7, UR7, R6 ;  /* 0x0000000707077c24 */ /* 0x000fe4000f8e0206 */
[----:B------:R-:W-:Y:S01]  /*6d30*/  FMUL R6, R9, UR6 ;  /* 0x0000000609067c20 */ /* 0x000fe20008400000 */
[----:B------:R-:W-:Y:S01]  /*6d40*/  ULDC UR6, c[0x0][0x618] ;  /* 0x0001860000067ab9 */ /* 0x000fe20000000800 */
[----:B------:R-:W-:Y:S01]  /*6d50*/  ULDC UR7, c[0x0][0x154] ;  /* 0x0000550000077ab9 */ /* 0x000fe20000000800 */
[----:B------:R-:W-:-:S03]  /*6d60*/  IMAD.IADD R5, R5, 0x1, R7 ;  /* 0x0000000105057824 */ /* 0x000fc600078e0207 */
[----:B------:R-:W3:Y:S02]  /*6d70*/  F2I.U32.TRUNC.NTZ R6, R6 ;  /* 0x0000000600067305 */ /* 0x000ee4000020f000 */
[----:B------:R-:W-:Y:S02]  /*6d80*/  SHF.R.U64 R9, R4, UR6, R5 ;  /* 0x0000000604097c19 */ /* 0x000fe40008001205 */
[----:B-1----:R-:W-:-:S05]  /*6d90*/  I2FP.F32.U32 R4, R14 ;  /* 0x0000000e00047245 */ /* 0x002fca0000201000 */
[----:B------:R-:W-:Y:S01]  /*6da0*/  FMUL R22, R4, UR7 ;  /* 0x0000000704167c20 */ /* 0x000fe20008400000 */
[----:B------:R-:W-:Y:S01]  /*6db0*/  SHF.R.U32.HI R4, RZ, UR6, R5 ;  /* 0x00000006ff047c19 */ /* 0x000fe20008011605 */
[----:B------:R-:W-:-:S03]  /*6dc0*/  ULDC UR6, c[0x0][0x658] ;  /* 0x0001960000067ab9 */ /* 0x000fc60000000800 */
[--C-:B------:R-:W-:Y:S01]  /*6dd0*/  SHF.R.U64 R20, R9, UR8, R4.reuse ;  /* 0x0000000809147c19 */ /* 0x100fe20008001204 */
[----:B------:R-:W1:Y:S01]  /*6de0*/  F2I.U32.TRUNC.NTZ R22, R22 ;  /* 0x0000001600167305 */ /* 0x000e62000020f000 */
[----:B------:R-:W-:Y:S01]  /*6df0*/  SHF.R.U32.HI R5, RZ, UR8, R4 ;  /* 0x00000008ff057c19 */ /* 0x000fe20008011604 */
[----:B---3--:R-:W-:-:S03]  /*6e00*/  IMAD.MOV R6, RZ, RZ, -R6 ;  /* 0x000000ffff067224 */ /* 0x008fc600078e0a06 */
[----:B------:R-:W-:Y:S01]  /*6e10*/  SHF.R.U64 R19, R20, UR6, R5 ;  /* 0x0000000614137c19 */ /* 0x000fe20008001205 */
[----:B--2---:R-:W-:Y:S01]  /*6e20*/  IMAD R15, R24, R6, R15 ;  /* 0x00000006180f7224 */ /* 0x004fe200078e020f */
[----:B------:R-:W-:-:S03]  /*6e30*/  SHF.R.U32.HI R23, RZ, UR6, R5 ;  /* 0x00000006ff177c19 */ /* 0x000fc60008011605 */
[----:B------:R-:W-:Y:S02]  /*6e40*/  IMAD.MOV.U32 R4, RZ, RZ, R19 ;  /* 0x000000ffff047224 */ /* 0x000fe400078e0013 */
[----:B------:R-:W-:Y:S01]  /*6e50*/  IMAD.MOV.U32 R5, RZ, RZ, R23 ;  /* 0x000000ffff057224 */ /* 0x000fe200078e0017 */
[----:B-1----:R-:W-:Y:S06]  /*6e60*/  @!P1 BRA `(.L_x_173) ;  /* 0x0000000000289947 */ /* 0x002fec0003800000 */
[----:B------:R-:W-:Y:S02]  /*6e70*/  ULDC UR6, c[0x0][0x64c] ;  /* 0x0001930000067ab9 */ /* 0x000fe40000000800 */
[----:B------:R-:W-:-:S05]  /*6e80*/  IADD3 R5, P1, R19, UR6, RZ ;  /* 0x0000000613057c10 */ /* 0x000fca000ff3e0ff */
[----:B------:R-:W-:-:S04]  /*6e90*/  IMAD.X R23, RZ, RZ, R23, P1 ;  /* 0x000000ffff177224 */ /* 0x000fc800008e0617 */
[----:B------:R-:W-:-:S04]  /*6ea0*/  IMAD.WIDE.U32 R6, R23, UR10, RZ ;  /* 0x0000000a17067c25 */ /* 0x000fc8000f8e00ff */
[----:B------:R-:W-:-:S04]  /*6eb0*/  IMAD.WIDE.U32 R6, P1, R5, UR11, R6 ;  /* 0x0000000b05067c25 */ /* 0x000fc8000f820006 */
[----:B------:R-:W-:-:S04]  /*6ec0*/  IMAD.WIDE.U32 R4, R5, UR10, RZ ;  /* 0x0000000a05047c25 */ /* 0x000fc8000f8e00ff */
[----:B------:R-:W-:Y:S01]  /*6ed0*/  IMAD.MOV.U32 R4, RZ, RZ, R7 ;  /* 0x000000ffff047224 */ /* 0x000fe200078e0007 */
[----:B------:R-:W-:Y:S01]  /*6ee0*/  IADD3 RZ, P3, R5, R6, RZ ;  /* 0x0000000605ff7210 */ /* 0x000fe20007f7e0ff */
[----:B------:R-:W-:-:S04]  /*6ef0*/  IMAD.X R5, RZ, RZ, RZ, P1 ;  /* 0x000000ffff057224 */ /* 0x000fc800008e06ff */
[----:B------:R-:W-:-:S08]  /*6f00*/  IMAD.WIDE.U32.X R4, R23, UR11, R4, P3 ;  /* 0x0000000b17047c25 */ /* 0x000fd000098e0404 */
.L_x_173:
[----:B------:R-:W-:Y:S01]  /*6f10*/  ISETP.NE.AND P1, PT, R2, 0x1, PT ;  /* 0x000000010200780c */ /* 0x000fe20003f25270 */
[----:B------:R-:W-:Y:S01]  /*6f20*/  ULDC UR6, c[0x0][0x648] ;  /* 0x0001920000067ab9 */ /* 0x000fe20000000800 */
[----:B------:R-:W-:Y:S01]  /*6f30*/  LOP3.LUT R20, R20, UR5, RZ, 0xc0, !PT ;  /* 0x0000000514147c12 */ /* 0x000fe2000f8ec0ff */
[----:B------:R-:W-:Y:S01]  /*6f40*/  IMAD.MOV R22, RZ, RZ, -R22 ;  /* 0x000000ffff167224 */ /* 0x000fe200078e0a16 */
[----:B------:R-:W-:Y:S01]  /*6f50*/  SHF.R.U64 R5, R4, UR6, R5 ;  /* 0x0000000604057c19 */ /* 0x000fe20008001205 */
[----:B------:R-:W-:Y:S01]  /*6f60*/  ULDC UR6, c[0x0][0x638] ;  /* 0x00018e0000067ab9 */ /* 0x000fe20000000800 */
[----:B------:R-:W-:Y:S01]  /*6f70*/  LOP3.LUT R6, R9, UR4, RZ, 0xc0, !PT ;  /* 0x0000000409067c12 */ /* 0x000fe2000f8ec0ff */
[----:B------:R-:W-:Y:S02]  /*6f80*/  ULDC UR7, c[0x0][0x610] ;  /* 0x0001840000077ab9 */ /* 0x000fe40000000800 */
[----:B------:R-:W-:Y:S02]  /*6f90*/  IMAD.MOV R4, RZ, RZ, -R5 ;  /* 0x000000ffff047224 */ /* 0x000fe400078e0a05 */
[----:B------:R-:W-:-:S02]  /*6fa0*/  IMAD R20, R5, UR13, R20 ;  /* 0x0000000d05147c24 */ /* 0x000fc4000f8e0214 */
[----:B0-----:R-:W-:Y:S02]  /*6fb0*/  @P1 IMAD R15, R21, R22, R14 ;  /* 0x00000016150f1224 */ /* 0x001fe400078e020e */
[----:B------:R-:W-:Y:S01]  /*6fc0*/  IMAD R19, R4, UR6, R19 ;  /* 0x0000000604137c24 */ /* 0x000fe2000f8e0213 */
[----:B------:R-:W-:Y:S01]  /*6fd0*/  ULDC UR6, c[0x0][0x600] ;  /* 0x0001800000067ab9 */ /* 0x000fe20000000800 */
[----:B------:R-:W-:Y:S02]  /*6fe0*/  IMAD R15, R20, UR7, R15 ;  /* 0x00000007140f7c24 */ /* 0x000fe4000f8e020f */
[----:B------:R-:W-:Y:S02]  /*6ff0*/  IMAD R6, R19, UR6, R6 ;  /* 0x0000000613067c24 */ /* 0x000fe4000f8e0206 */
[----:B------:R-:W-:-:S03]  /*7000*/  IMAD.MOV.U32 R4, RZ, RZ, 0x1 ;  /* 0x00000001ff047424 */ /* 0x000fc600078e00ff */
[----:B------:R-:W-:Y:S02]  /*7010*/  SEL R20, R6, R15, !P1 ;  /* 0x0000000f06147207 */ /* 0x000fe40004800000 */
[----:B------:R-:W-:-:S07]  /*7020*/  SEL R19, R15, R6, !P1 ;  /* 0x000000060f137207 */ /* 0x000fce0004800000 */
.L_x_171:
[----:B------:R-:W-:Y:S05]  /*7030*/  BSYNC B1 ;  /* 0x0000000000017941 */ /* 0x000fea0003800000 */
.L_x_170:
[----:B------:R-:W-:-:S13]  /*7040*/  LOP3.LUT P1, RZ, R4, 0xff, RZ, 0xc0, !PT ;  /* 0x000000ff04ff7812 */ /* 0x000fda000782c0ff */
[----:B------:R-:W-:Y:S05]  /*7050*/  @P1 BRA `(.L_x_174) ;  /* 0xfffffff4001c1947 */ /* 0x000fea000383ffff */
[----:B------:R-:W-:Y:S05]  /*7060*/  BSYNC B0 ;  /* 0x0000000000007941 */ /* 0x000fea0003800000 */
.L_x_162:
[----:B------:R-:W-:-:S03]  /*7070*/  UMOV UR6, 0xffffffff ;  /* 0xffffffff00067882 */ /* 0x000fc60000000000 */
[----:B------:R-:W-:Y:S05]  /*7080*/  BRA.DIV UR6, `(.L_x_175) ;  /* 0x0000000606847947 */ /* 0x000fea000b800000 */
[----:B------:R-:W-:-:S13]  /*7090*/  ELECT P6, URZ, PT ;  /* 0x00000000003f782f */ /* 0x000fda00038c0000 */
.L_x_192:
[----:B------:R-:W-:Y:S04]  /*70a0*/  BSSY B0, `(.L_x_176) ;  /* 0x0000046000007945 */ /* 0x000fe80003800000 */
[----:B------:R-:W-:Y:S05]  /*70b0*/  @!P6 BRA `(.L_x_177) ;  /* 0x000000040010e947 */ /* 0x000fea0003800000 */
[----:B------:R-:W-:-:S04]  /*70c0*/  LOP3.LUT R18, R18, 0x2, RZ, 0xfc, !PT ;  /* 0x0000000212127812 */ /* 0x000fc800078efcff */
[----:B------:R-:W-:-:S13]  /*70d0*/  ISETP.NE.AND P0, PT, R18, 0x3, PT ;  /* 0x000000031200780c */ /* 0x000fda0003f05270 */
[----:B------:R-:W-:Y:S05]  /*70e0*/  @!P0 BRA `(.L_x_178) ;  /* 0x0000000000048947 */ /* 0x000fea0003800000 */
[----:B------:R-:W-:Y:S01]  /*70f0*/  BPT.TRAP 0x1 ;  /* 0x000000040000795c */ /* 0x000fe20000300000 */
.L_x_178:
[----:B------:R-:W0:Y:S01]  /*7100*/  S2R R3, SR_CgaCtaId ;  /* 0x0000000000037919 */ /* 0x000e220000008800 */
[----:B------:R-:W-:-:S04]  /*7110*/  MOV R2, 0x400 ;  /* 0x0000040000027802 */ /* 0x000fc80000000f00 */
[----:B0-----:R-:W-:Y:S02]  /*7120*/  LEA R3, R3, R2, 0x18 ;  /* 0x0000000203037211 */ /* 0x001fe400078ec0ff */
[----:B------:R-:W-:-:S03]  /*7130*/  SHF.L.U32 R2, R0, 0x1f, RZ ;  /* 0x0000001f00027819 */ /* 0x000fc600000006ff */
[----:B------:R-:W-:-:S04]  /*7140*/  VIADD R3, R3, 0x38 ;  /* 0x0000003803037836 */ /* 0x000fc80000000000 */
[C---:B------:R-:W-:Y:S02]  /*7150*/  IMAD R7, R12.reuse, 0x8, R3 ;  /* 0x000000080c077824 */ /* 0x040fe400078e0203 */
[----:B------:R-:W-:Y:S02]  /*7160*/  VIADD R12, R12, 0x1 ;  /* 0x000000010c0c7836 */ /* 0x000fe40000000000 */
[----:B------:R-:W0:Y:S03]  /*7170*/  SYNCS.PHASECHK.TRANS64.TRYWAIT P0, [R7+URZ], R2 ;  /* 0x00000002070075a7 */ /* 0x000e26000800017f */
[----:B------:R-:W-:-:S04]  /*7180*/  ISETP.NE.AND P1, PT, R12, 0x7, PT ;  /* 0x000000070c00780c */ /* 0x000fc80003f25270 */
[----:B------:R-:W-:Y:S02]  /*7190*/  SEL R5, RZ, 0x1, P1 ;  /* 0x00000001ff057807 */ /* 0x000fe40000800000 */
[----:B------:R-:W-:Y:S02]  /*71a0*/  SEL R12, R12, RZ, P1 ;  /* 0x000000ff0c0c7207 */ /* 0x000fe40000800000 */
[----:B------:R-:W-:-:S03]  /*71b0*/  LOP3.LUT R5, R0, R5, RZ, 0x3c, !PT ;  /* 0x0000000500057212 */ /* 0x000fc600078e3cff */
[----:B------:R-:W-:Y:S01]  /*71c0*/  IMAD R9, R12, 0x8, R3 ;  /* 0x000000080c097824 */ /* 0x000fe200078e0203 */
[----:B------:R-:W-:Y:S01]  /*71d0*/  SHF.L.U32 R4, R5, 0x1f, RZ ;  /* 0x0000001f05047819 */ /* 0x000fe200000006ff */
[----:B0-----:R-:W-:Y:S06]  /*71e0*/  @!P0 BRA `(.L_x_179) ;  /* 0x00000004004c8947 */ /* 0x001fec0003800000 */
.L_x_193:
[----:B------:R-:W1:Y:S01]  /*71f0*/  SYNCS.PHASECHK.TRANS64.TRYWAIT P0, [R9+URZ], R4 ;  /* 0x00000004090075a7 */ /* 0x000e62000800017f */
[----:B------:R-:W-:-:S05]  /*7200*/  VIADD R0, R12, 0x1 ;  /* 0x000000010c007836 */ /* 0x000fca0000000000 */
[----:B------:R-:W-:-:S04]  /*7210*/  ISETP.NE.AND P1, PT, R0, 0x7, PT ;  /* 0x000000070000780c */ /* 0x000fc80003f25270 */
[----:B0-----:R-:W-:Y:S02]  /*7220*/  SEL R2, RZ, 0x1, P1 ;  /* 0x00000001ff027807 */ /* 0x001fe40000800000 */
[----:B------:R-:W-:Y:S02]  /*7230*/  SEL R0, R0, RZ, P1 ;  /* 0x000000ff00007207 */ /* 0x000fe40000800000 */
[----:B------:R-:W-:-:S03]  /*7240*/  LOP3.LUT R7, R5, R2, RZ, 0x3c, !PT ;  /* 0x0000000205077212 */ /* 0x000fc600078e3cff */
[----:B------:R-:W-:Y:S01]  /*7250*/  IMAD R6, R0, 0x8, R3 ;  /* 0x0000000800067824 */ /* 0x000fe200078e0203 */
[----:B------:R-:W-:Y:S01]  /*7260*/  SHF.L.U32 R5, R7, 0x1f, RZ ;  /* 0x0000001f07057819 */ /* 0x000fe200000006ff */
[----:B-1----:R-:W-:Y:S06]  /*7270*/  @!P0 BRA `(.L_x_180) ;  /* 0x00000004003c8947 */ /* 0x002fec0003800000 */
.L_x_194:
[----:B------:R-:W1:Y:S01]  /*7280*/  SYNCS.PHASECHK.TRANS64.TRYWAIT P0, [R6+URZ], R5 ;  /* 0x00000005060075a7 */ /* 0x000e62000800017f */
[----:B------:R-:W-:-:S05]  /*7290*/  VIADD R0, R0, 0x1 ;  /* 0x0000000100007836 */ /* 0x000fca0000000000 */
[----:B------:R-:W-:-:S04]  /*72a0*/  ISETP.NE.AND P1, PT, R0, 0x7, PT ;  /* 0x000000070000780c */ /* 0x000fc80003f25270 */
[----:B------:R-:W-:Y:S02]  /*72b0*/  SEL R2, RZ, 0x1, P1 ;  /* 0x00000001ff027807 */ /* 0x000fe40000800000 */
[----:B------:R-:W-:Y:S02]  /*72c0*/  SEL R0, R0, RZ, P1 ;  /* 0x000000ff00007207 */ /* 0x000fe40000800000 */
[----:B------:R-:W-:-:S03]  /*72d0*/  LOP3.LUT R7, R7, R2, RZ, 0x3c, !PT ;  /* 0x0000000207077212 */ /* 0x000fc600078e3cff */
[----:B0-----:R-:W-:Y:S01]  /*72e0*/  IMAD R9, R0, 0x8, R3 ;  /* 0x0000000800097824 */ /* 0x001fe200078e0203 */
[----:B------:R-:W-:Y:S01]  /*72f0*/  SHF.L.U32 R4, R7, 0x1f, RZ ;  /* 0x0000001f07047819 */ /* 0x000fe200000006ff */
[----:B-1----:R-:W-:Y:S06]  /*7300*/  @!P0 BRA `(.L_x_181) ;  /* 0x00000004002c8947 */ /* 0x002fec0003800000 */
.L_x_195:
        /* <DEDUP_REMOVED lines=9> */
.L_x_196:
        /* <DEDUP_REMOVED lines=9> */
.L_x_197:
[----:B------:R-:W1:Y:S01]  /*7430*/  SYNCS.PHASECHK.TRANS64.TRYWAIT P0, [R9+URZ], R4 ;  /* 0x00000004090075a7 */ /* 0x000e62000800017f */
[----:B------:R-:W-:-:S05]  /*7440*/  VIADD R0, R0, 0x1 ;  /* 0x0000000100007836 */ /* 0x000fca0000000000 */
[----:B------:R-:W-:-:S04]  /*7450*/  ISETP.NE.AND P1, PT, R0, 0x7, PT ;  /* 0x000000070000780c */ /* 0x000fc80003f25270 */
[----:B------:R-:W-:Y:S02]  /*7460*/  SEL R2, RZ, 0x1, P1 ;  /* 0x00000001ff027807 */ /* 0x000fe40000800000 */
[----:B------:R-:W-:Y:S02]  /*7470*/  SEL R0, R0, RZ, P1 ;  /* 0x000000ff00007207 */ /* 0x000fe40000800000 */
[----:B------:R-:W-:Y:S01]  /*7480*/  LOP3.LUT R2, R7, R2, RZ, 0x3c, !PT ;  /* 0x0000000207027212 */ /* 0x000fe200078e3cff */
[----:B-1----:R-:W-:Y:S06]  /*7490*/  @!P0 BRA `(.L_x_184) ;  /* 0x0000000400048947 */ /* 0x002fec0003800000 */
.L_x_198:
[----:B------:R-:W-:Y:S01]  /*74a0*/  IMAD R3, R0, 0x8, R3 ;  /* 0x0000000800037824 */ /* 0x000fe200078e0203 */
[----:B------:R-:W-:-:S07]  /*74b0*/  SHF.L.U32 R0, R2, 0x1f, RZ ;  /* 0x0000001f02007819 */ /* 0x000fce00000006ff */
.L_x_185:
[----:B--2---:R2:W3:Y:S02]  /*74c0*/  SYNCS.PHASECHK.TRANS64.TRYWAIT P0, [R3+URZ], R0 ;  /* 0x00000000030075a7 */ /* 0x0044e4000800017f */
[----:B---3--:R-:W-:Y:S05]  /*74d0*/  @!P0 NANOSLEEP.SYNCS 0x989680 ;  /* 0x009896800000895d */ /* 0x008fea0003900000 */
[----:B------:R-:W3:Y:S02]  /*74e0*/  @!P0 SYNCS.PHASECHK.TRANS64 P0, [R3+URZ], R0 ;  /* 0x00000000030085a7 */ /* 0x000ee4000800007f */
[----:B---3--:R-:W-:Y:S05]  /*74f0*/  @!P0 BRA `(.L_x_185) ;  /* 0xfffffffc00f08947 */ /* 0x008fea000383ffff */
.L_x_177:
[----:B------:R-:W-:Y:S05]  /*7500*/  BSYNC B0 ;  /* 0x0000000000007941 */ /* 0x000fea0003800000 */
.L_x_176:
[----:B------:R-:W-:Y:S05]  /*7510*/  EXIT ;  /* 0x000000000000794d */ /* 0x000fea0003800000 */
.L_x_17:
[----:B-1----:R1:W2:Y:S02]  /*7520*/  SYNCS.PHASECHK.TRANS64.TRYWAIT P1, [R3+URZ], R0 ;  /* 0x00000000030075a7 */ /* 0x0022a4000802017f */
[----:B--2---:R-:W-:Y:S05]  /*7530*/  @!P1 NANOSLEEP.SYNCS 0x989680 ;  /* 0x009896800000995d */ /* 0x004fea0003900000 */
[----:B------:R-:W2:Y:S02]  /*7540*/  @!P1 SYNCS.PHASECHK.TRANS64 P1, [R3+URZ], R0 ;  /* 0x00000000030095a7 */ /* 0x000ea4000802007f */
[----:B--2---:R-:W-:Y:S05]  /*7550*/  @!P1 BRA `(.L_x_17) ;  /* 0xfffffffc00f09947 */ /* 0x004fea000383ffff */
[----:B------:R-:W-:Y:S05]  /*7560*/  BRA `(.L_x_16) ;  /* 0xffffff9c00e87947 */ /* 0x000fea000383ffff */
.L_x_22:
[----:B-1----:R-:W-:-:S04]  /*7570*/  IMAD.U32 R4, RZ, RZ, UR8 ;  /* 0x00000008ff047e24 */ /* 0x002fc8000f8e00ff */
[----:B------:R1:W2:Y:S03]  /*7580*/  SYNCS.PHASECHK.TRANS64.TRYWAIT P1, [R4+URZ], R3 ;  /* 0x00000003040075a7 */ /* 0x0002a6000802017f */
[----:B--2---:R-:W-:Y:S05]  /*7590*/  @!P1 NANOSLEEP.SYNCS 0x989680 ;  /* 0x009896800000995d */ /* 0x004fea0003900000 */
[----:B------:R-:W2:Y:S02]  /*75a0*/  @!P1 SYNCS.PHASECHK.TRANS64 P1, [R4+URZ], R3 ;  /* 0x00000003040095a7 */ /* 0x000ea4000802007f */
[----:B--2---:R-:W-:Y:S05]  /*75b0*/  @!P1 BRA `(.L_x_22) ;  /* 0xfffffffc00ec9947 */ /* 0x004fea000383ffff */
[----:B------:R-:W-:Y:S05]  /*75c0*/  BRA `(.L_x_21) ;  /* 0xffffffa400247947 */ /* 0x000fea000383ffff */
.L_x_163:
[----:B------:R-:W-:Y:S01]  /*75d0*/  BSSY B1, `(.L_x_186) ;  /* 0x0000006000017945 */ /* 0x000fe20003800000 */
[----:B------:R-:W-:-:S07]  /*75e0*/  IMAD.MOV.U32 R15, RZ, RZ, -0x1 ;  /* 0xffffffffff0f7424 */ /* 0x000fce00078e00ff */
[----:B------:R-:W-:Y:S05]  /*75f0*/  WARPSYNC.COLLECTIVE R15, `(.L_x_187) ;  /* 0x000000000f0c7348 */ /* 0x000fea0003c00000 */
[----:B------:R-:W-:Y:S02]  /*7600*/  ELECT P6, UR62, PT ;  /* 0x00000000003e782f */ /* 0x000fe400038c0000 */
[----:B------:R-:W-:Y:S01]  /*7610*/  MOV R14, UR62 ;  /* 0x0000003e000e7c02 */ /* 0x000fe20008000f00 */
[----:B------:R-:W-:Y:S10]  /*7620*/  ENDCOLLECTIVE ;  /* 0x000000000000791b */ /* 0x000ff40003800000 */
.L_x_187:
[----:B------:R-:W-:Y:S05]  /*7630*/  BSYNC B1 ;  /* 0x0000000000017941 */ /* 0x000fea0003800000 */
.L_x_186:
[----:B------:R-:W-:Y:S05]  /*7640*/  BRA `(.L_x_188) ;  /* 0xffffffec00ac7947 */ /* 0x000fea000383ffff */
.L_x_166:
[----:B0-----:R0:W1:Y:S02]  /*7650*/  SYNCS.PHASECHK.TRANS64.TRYWAIT P1, [R14+URZ+0x38], R7 ;  /* 0x000038070e0075a7 */ /* 0x001064000802017f */
[----:B-1----:R-:W-:Y:S05]  /*7660*/  @!P1 NANOSLEEP.SYNCS 0x989680 ;  /* 0x009896800000995d */ /* 0x002fea0003900000 */
[----:B------:R-:W1:Y:S02]  /*7670*/  @!P1 SYNCS.PHASECHK.TRANS64 P1, [R14+URZ+0x38], R7 ;  /* 0x000038070e0095a7 */ /* 0x000e64000802007f */
[----:B-1----:R-:W-:Y:S05]  /*7680*/  @!P1 BRA `(.L_x_166) ;  /* 0xfffffffc00f09947 */ /* 0x002fea000383ffff */
[----:B------:R-:W-:Y:S05]  /*7690*/  BRA `(.L_x_189) ;  /* 0xffffffec00e07947 */ /* 0x000fea000383ffff */
.L_x_175:
[----:B------:R-:W-:Y:S01]  /*76a0*/  BSSY B0, `(.L_x_190) ;  /* 0x0000006000007945 */ /* 0x000fe20003800000 */
[----:B------:R-:W-:-:S07]  /*76b0*/  IMAD.MOV.U32 R15, RZ, RZ, -0x1 ;  /* 0xffffffffff0f7424 */ /* 0x000fce00078e00ff */
[----:B------:R-:W-:Y:S05]  /*76c0*/  WARPSYNC.COLLECTIVE R15, `(.L_x_191) ;  /* 0x000000000f0c7348 */ /* 0x000fea0003c00000 */
[----:B------:R-:W-:Y:S02]  /*76d0*/  ELECT P6, UR62, PT ;  /* 0x00000000003e782f */ /* 0x000fe400038c0000 */
[----:B------:R-:W-:Y:S01]  /*76e0*/  MOV R14, UR62 ;  /* 0x0000003e000e7c02 */ /* 0x000fe20008000f00 */
[----:B------:R-:W-:Y:S10]  /*76f0*/  ENDCOLLECTIVE ;  /* 0x000000000000791b */ /* 0x000ff40003800000 */
.L_x_191:
[----:B------:R-:W-:Y:S05]  /*7700*/  BSYNC B0 ;  /* 0x0000000000007941 */ /* 0x000fea0003800000 */
.L_x_190:
[----:B------:R-:W-:Y:S05]  /*7710*/  BRA `(.L_x_192) ;  /* 0xfffffff800607947 */ /* 0x000fea000383ffff */
.L_x_179:
[----:B0-----:R0:W1:Y:S02]  /*7720*/  SYNCS.PHASECHK.TRANS64.TRYWAIT P0, [R7+URZ], R2 ;  /* 0x00000002070075a7 */ /* 0x001064000800017f */
[----:B-1----:R-:W-:Y:S05]  /*7730*/  @!P0 NANOSLEEP.SYNCS 0x989680 ;  /* 0x009896800000895d */ /* 0x002fea0003900000 */
[----:B------:R-:W1:Y:S02]  /*7740*/  @!P0 SYNCS.PHASECHK.TRANS64 P0, [R7+URZ], R2 ;  /* 0x00000002070085a7 */ /* 0x000e64000800007f */
[----:B-1----:R-:W-:Y:S05]  /*7750*/  @!P0 BRA `(.L_x_179) ;  /* 0xfffffffc00f08947 */ /* 0x002fea000383ffff */
[----:B------:R-:W-:Y:S05]  /*7760*/  BRA `(.L_x_193) ;  /* 0xfffffff800a07947 */ /* 0x000fea000383ffff */
.L_x_180:
[----:B0-----:R0:W1:Y:S02]  /*7770*/  SYNCS.PHASECHK.TRANS64.TRYWAIT P0, [R9+URZ], R4 ;  /* 0x00000004090075a7 */ /* 0x001064000800017f */
[----:B-1----:R-:W-:Y:S05]  /*7780*/  @!P0 NANOSLEEP.SYNCS 0x989680 ;  /* 0x009896800000895d */ /* 0x002fea0003900000 */
[----:B------:R-:W1:Y:S02]  /*7790*/  @!P0 SYNCS.PHASECHK.TRANS64 P0, [R9+URZ], R4 ;  /* 0x00000004090085a7 */ /* 0x000e64000800007f */
[----:B-1----:R-:W-:Y:S05]  /*77a0*/  @!P0 BRA `(.L_x_180) ;  /* 0xfffffffc00f08947 */ /* 0x002fea000383ffff */
[----:B------:R-:W-:Y:S05]  /*77b0*/  BRA `(.L_x_194) ;  /* 0xfffffff800b07947 */ /* 0x000fea000383ffff */
.L_x_181:
[----:B0-----:R0:W1:Y:S02]  /*77c0*/  SYNCS.PHASECHK.TRANS64.TRYWAIT P0, [R6+URZ], R5 ;  /* 0x00000005060075a7 */ /* 0x001064000800017f */
[----:B-1----:R-:W-:Y:S05]  /*77d0*/  @!P0 NANOSLEEP.SYNCS 0x989680 ;  /* 0x009896800000895d */ /* 0x002fea0003900000 */
[----:B------:R-:W1:Y:S02]  /*77e0*/  @!P0 SYNCS.PHASECHK.TRANS64 P0, [R6+URZ], R5 ;  /* 0x00000005060085a7 */ /* 0x000e64000800007f */
[----:B-1----:R-:W-:Y:S05]  /*77f0*/  @!P0 BRA `(.L_x_181) ;  /* 0xfffffffc00f08947 */ /* 0x002fea000383ffff */
[----:B------:R-:W-:Y:S05]  /*7800*/  BRA `(.L_x_195) ;  /* 0xfffffff800c07947 */ /* 0x000fea000383ffff */
.L_x_182:
[----:B0-----:R0:W1:Y:S02]  /*7810*/  SYNCS.PHASECHK.TRANS64.TRYWAIT P0, [R9+URZ], R4 ;  /* 0x00000004090075a7 */ /* 0x001064000800017f */
[----:B-1----:R-:W-:Y:S05]  /*7820*/  @!P0 NANOSLEEP.SYNCS 0x989680 ;  /* 0x009896800000895d */ /* 0x002fea0003900000 */
[----:B------:R-:W1:Y:S02]  /*7830*/  @!P0 SYNCS.PHASECHK.TRANS64 P0, [R9+URZ], R4 ;  /* 0x00000004090085a7 */ /* 0x000e64000800007f */
[----:B-1----:R-:W-:Y:S05]  /*7840*/  @!P0 BRA `(.L_x_182) ;  /* 0xfffffffc00f08947 */ /* 0x002fea000383ffff */
[----:B------:R-:W-:Y:S05]  /*7850*/  BRA `(.L_x_196) ;  /* 0xfffffff800d07947 */ /* 0x000fea000383ffff */
.L_x_183:
[----:B0-----:R0:W1:Y:S02]  /*7860*/  SYNCS.PHASECHK.TRANS64.TRYWAIT P0, [R6+URZ], R5 ;  /* 0x00000005060075a7 */ /* 0x001064000800017f */
[----:B-1----:R-:W-:Y:S05]  /*7870*/  @!P0 NANOSLEEP.SYNCS 0x989680 ;  /* 0x009896800000895d */ /* 0x002fea0003900000 */
[----:B------:R-:W1:Y:S02]  /*7880*/  @!P0 SYNCS.PHASECHK.TRANS64 P0, [R6+URZ], R5 ;  /* 0x00000005060085a7 */ /* 0x000e64000800007f */
[----:B-1----:R-:W-:Y:S05]  /*7890*/  @!P0 BRA `(.L_x_183) ;  /* 0xfffffffc00f08947 */ /* 0x002fea000383ffff */
[----:B------:R-:W-:Y:S05]  /*78a0*/  BRA `(.L_x_197) ;  /* 0xfffffff800e07947 */ /* 0x000fea000383ffff */
.L_x_184:
[----:B-1----:R1:W2:Y:S02]  /*78b0*/  SYNCS.PHASECHK.TRANS64.TRYWAIT P0, [R9+URZ], R4 ;  /* 0x00000004090075a7 */ /* 0x0022a4000800017f */
[----:B--2---:R-:W-:Y:S05]  /*78c0*/  @!P0 NANOSLEEP.SYNCS 0x989680 ;  /* 0x009896800000895d */ /* 0x004fea0003900000 */
[----:B------:R-:W2:Y:S02]  /*78d0*/  @!P0 SYNCS.PHASECHK.TRANS64 P0, [R9+URZ], R4 ;  /* 0x00000004090085a7 */ /* 0x000ea4000800007f */
[----:B--2---:R-:W-:Y:S05]  /*78e0*/  @!P0 BRA `(.L_x_184) ;  /* 0xfffffffc00f08947 */ /* 0x004fea000383ffff */
[----:B------:R-:W-:Y:S05]  /*78f0*/  BRA `(.L_x_198) ;  /* 0xfffffff800e87947 */ /* 0x000fea000383ffff */
.L_x_199:
[----:B------:R-:W-:-:S00]  /*7900*/  BRA `(.L_x_199) ;  /* 0xfffffffc00fc7947 */ /* 0x000fc0000383ffff */
[----:B------:R-:W-:-:S00]  /*7910*/  NOP ;  /* 0x0000000000007918 */ /* 0x000fc00000000000 */
        /* <DEDUP_REMOVED lines=14> */
.L_x_200:


//--------------------- .nv.global.init           --------------------------
	.section	.nv.global.init,"aw",@progbits
.nv.global.init:
	.type		$str$22,@object
	.size		$str$22,($str$23 - $str$22)
$str$22:
        /*0000*/ 	.byte	0x6b, 0x5f, 0x74, 0x69, 0x6c, 0x65, 0x5f, 0x63, 0x6f, 0x75, 0x6e, 0x74, 0x20, 0x3e, 0x3d, 0x20
        /*0010*/ 	.byte	0x31, 0x00
	.type		$str$23,@object
	.size		$str$23,(__unnamed_1 - $str$23)
$str$23:
        /*0012*/ 	.byte	0x2f, 0x74, 0x6d, 0x70, 0x2f, 0x63, 0x75, 0x74, 0x6c, 0x61, 0x73, 0x73, 0x5f, 0x73, 0x77, 0x65
        /*0022*/ 	.byte	0x65, 0x70, 0x5f, 0x73, 0x72, 0x63, 0x2f, 0x69, 0x6e, 0x63, 0x6c, 0x75, 0x64, 0x65, 0x2f, 0x63
        /*0032*/ 	.byte	0x75, 0x74, 0x6c, 0x61, 0x73, 0x73, 0x2f, 0x67, 0x65, 0x6d, 0x6d, 0x2f, 0x63, 0x6f, 0x6c, 0x6c
        /*0042*/ 	.byte	0x65, 0x63, 0x74, 0x69, 0x76, 0x65, 0x2f, 0x73, 0x6d, 0x39, 0x30, 0x5f, 0x6d, 0x6d, 0x61, 0x5f
        /*0052*/ 	.byte	0x74, 0x6d, 0x61, 0x5f, 0x67, 0x6d, 0x6d, 0x61, 0x5f, 0x73, 0x73, 0x5f, 0x77, 0x61, 0x72, 0x70
        /*0062*/ 	.byte	0x73, 0x70, 0x65, 0x63, 0x69, 0x61, 0x6c, 0x69, 0x7a, 0x65, 0x64, 0x2e, 0x68, 0x70, 0x70, 0x00
	.type		__unnamed_1,@object
	.size		__unnamed_1,(.L_0 - __unnamed_1)
__unnamed_1:
        /*0072*/ 	.byte	0x76, 0x6f, 0x69, 0x64, 0x20, 0x63, 0x75, 0x74, 0x6c, 0x61, 0x73, 0x73, 0x3a, 0x3a, 0x67, 0x65
        /* <DEDUP_REMOVED lines=175> */
        /*0b72*/ 	.byte	0x79, 0x5d, 0x00
.L_0:


//--------------------- .nv.shared._ZN7cutlass13device_kernelINS_4gemm6kernel13GemmUniversalIN4cute5tupleIJiiiiEEENS1_10collective13CollectiveMmaINS1_34MainloopSm90TmaGmmaWarpSpecializedILi7ENS5_IJNS4_1CILi1EEESB_SB_EEENS1_35KernelTmaWarpSpecializedCooperativeEEENS5_IJNSA_ILi128EEESF_NSA_ILi64EEEEEEfNS5_IJlSB_lEEEfSI_NS4_8TiledMMAINS4_8MMA_AtomIJNS4_4SM904GMMA30MMA_64x128x8_F32TF32TF32_SS_TNILNSM_7ScaleInE1ELSO_1EEEEEENS4_6LayoutINS5_IJNSA_ILi2EEESB_SB_EEENS5_IJSB_NSA_ILi0EEESU_EEEEENS5_IJNS4_10UnderscoreESX_SX_EEEEENS4_13SM90_TMA_LOADENS4_14ComposedLayoutINS4_7SwizzleILi3ELi4ELi3EEENS4_18smem_ptr_flag_bitsILi32EEENSR_INS5_IJNSA_ILi8EEENSA_ILi32EEEEEENS5_IJS17_SB_EEEEEEEvNS4_8identityES10_S1B_vS1C_EENS_8epilogue10collective6detail29Sm90TmaWarpSpecializedAdapterINS1F_15DefaultEpilogueIfSI_SI_NS1E_6thread17LinearCombinationIfLi1EffLNS1J_9ScaleType4KindE0ELNS_15FloatRoundStyleE2EfEENS1_15EpilogueDefaultEEEEEvvEEEEvNT_6ParamsE --------------------------
	.section	.nv.shared._ZN7cutlass13device_kernelINS_4gemm6kernel13GemmUniversalIN4cute5tupleIJiiiiEEENS1_10collective13CollectiveMmaINS1_34MainloopSm90TmaGmmaWarpSpecializedILi7ENS5_IJNS4_1CILi1EEESB_SB_EEENS1_35KernelTmaWarpSpecializedCooperativeEEENS5_IJNSA_ILi128EEESF_NSA_ILi64EEEEEEfNS5_IJlSB_lEEEfSI_NS4_8TiledMMAINS4_8MMA_AtomIJNS4_4SM904GMMA30MMA_64x128x8_F32TF32TF32_SS_TNILNSM_7ScaleInE1ELSO_1EEEEEENS4_6LayoutINS5_IJNSA_ILi2EEESB_SB_EEENS5_IJSB_NSA_ILi0EEESU_EEEEENS5_IJNS4_10UnderscoreESX_SX_EEEEENS4_13SM90_TMA_LOADENS4_14ComposedLayoutINS4_7SwizzleILi3ELi4ELi3EEENS4_18smem_ptr_flag_bitsILi32EEENSR_INS5_IJNSA_ILi8EEENSA_ILi32EEEEEENS5_IJS17_SB_EEEEEEEvNS4_8identityES10_S1B_vS1C_EENS_8epilogue10collective6detail29Sm90TmaWarpSpecializedAdapterINS1F_15DefaultEpilogueIfSI_SI_NS1E_6thread17LinearCombinationIfLi1EffLNS1J_9ScaleType4KindE0ELNS_15FloatRoundStyleE2EfEENS1_15EpilogueDefaultEEEEEvvEEEEvNT_6ParamsE,"aw",@nobits
	.sectionflags	@""
	.align	16
	.zero		1024


//--------------------- .nv.shared.reserved.0     --------------------------
	.section	.nv.shared.reserved.0,"aw",@nobits
	.weak		__nv_reservedSMEM_offset_0_alias
	.size		__nv_reservedSMEM_offset_0_alias, 0, 0
	.other		__nv_reservedSMEM_offset_0_alias,@"STO_CUDA_RESERVED_SHARED STV_DEFAULT"
__nv_reservedSMEM_offset_0_alias:
	.zero		0


//--------------------- .nv.global                --------------------------
	.section	.nv.global,"aw",@nobits
.nv.global:
	.type		_ZN40_INTERNAL_85394545_4_k_cu_1223ae18_226894cute1_E,@object
	.size		_ZN40_INTERNAL_85394545_4_k_cu_1223ae18_226894cute1_E,(_ZN40_INTERNAL_85394545_4_k_cu_1223ae18_226894cuda3std3__45__cpo6cbeginE - _ZN40_INTERNAL_85394545_4_k_cu_1223ae18_226894cute1_E)
_ZN40_INTERNAL_85394545_4_k_cu_1223ae18_226894cute1_E:
	.zero		1
	.type		_ZN40_INTERNAL_85394545_4_k_cu_1223ae18_226894cuda3std3__45__cpo6cbeginE,@object
	.size		_ZN40_INTERNAL_85394545_4_k_cu_1223ae18_226894cuda3std3__45__cpo6cbeginE,(_ZN40_INTERNAL_85394545_4_k_cu_1223ae18_226894cuda3std3__48in_placeE - _ZN40_INTERNAL_85394545_4_k_cu_1223ae18_226894cuda3std3__45__cpo6cbeginE)
_ZN40_INTERNAL_85394545_4_k_cu_1223ae18_226894cuda3std3__45__cpo6cbeginE:
	.zero		1
	.type		_ZN40_INTERNAL_85394545_4_k_cu_1223ae18_226894cuda3std3__48in_placeE,@object
	.size		_ZN40_INTERNAL_85394545_4_k_cu_1223ae18_226894cuda3std3__48in_placeE,(_ZN40_INTERNAL_85394545_4_k_cu_1223ae18_226894cuda3std6ranges3__45__cpo9iter_moveE - _ZN40_INTERNAL_85394545_4_k_cu_1223ae18_226894cuda3std3__48in_placeE)
_ZN40_INTERNAL_85394545_4_k_cu_1223ae18_226894cuda3std3__48in_placeE:
	.zero		1
	.type		_ZN40_INTERNAL_85394545_4_k_cu_1223ae18_226894cuda3std6ranges3__45__cpo9iter_moveE,@object
	.size		_ZN40_INTERNAL_85394545_4_k_cu_1223ae18_226894cuda3std6ranges3__45__cpo9iter_moveE,(_ZN40_INTERNAL_85394545_4_k_cu_1223ae18_226894cuda3std3__45__cpo5beginE - _ZN40_INTERNAL_85394545_4_k_cu_1223ae18_226894cuda3std6ranges3__45__cpo9iter_moveE)
_ZN40_INTERNAL_85394545_4_k_cu_1223ae18_226894cuda3std6ranges3__45__cpo9iter_moveE:
	.zero		1
	.type		_ZN40_INTERNAL_85394545_4_k_cu_1223ae18_226894cuda3std3__45__cpo5beginE,@object
	.size		_ZN40_INTERNAL_85394545_4_k_cu_1223ae18_226894cuda3std3__45__cpo5beginE,(_ZN40_INTERNAL_85394545_4_k_cu_1223ae18_226894cuda3std3__442_GLOBAL__N__85394545_4_k_cu_1223ae18_226896ignoreE - _ZN40_INTERNAL_85394545_4_k_cu_1223ae18_226894cuda3std3__45__cpo5beginE)
_ZN40_INTERNAL_85394545_4_k_cu_1223ae18_226894cuda3std3__45__cpo5beginE:
	.zero		1
	.type		_ZN40_INTERNAL_85394545_4_k_cu_1223ae18_226894cuda3std3__442_GLOBAL__N__85394545_4_k_cu_1223ae18_226896ignoreE,@object
	.size		_ZN40_INTERNAL_85394545_4_k_cu_1223ae18_226894cuda3std3__442_GLOBAL__N__85394545_4_k_cu_1223ae18_226896ignoreE,(_ZN40_INTERNAL_85394545_4_k_cu_1223ae18_226894cute7productE - _ZN40_INTERNAL_85394545_4_k_cu_1223ae18_226894cuda3std3__442_GLOBAL__N__85394545_4_k_cu_1223ae18_226896ignoreE)
_ZN40_INTERNAL_85394545_4_k_cu_1223ae18_226894cuda3std3__442_GLOBAL__N__85394545_4_k_cu_1223ae18_226896ignoreE:
	.zero		1
	.type		_ZN40_INTERNAL_85394545_4_k_cu_1223ae18_226894cute7productE,@object
	.size		_ZN40_INTERNAL_85394545_4_k_cu_1223ae18_226894cute7productE,(_ZN40_INTERNAL_85394545_4_k_cu_1223ae18_226894cuda3std3__45__cpo3endE - _ZN40_INTERNAL_85394545_4_k_cu_1223ae18_226894cute7productE)
_ZN40_INTERNAL_85394545_4_k_cu_1223ae18_226894cute7productE:
	.zero		1
	.type		_ZN40_INTERNAL_85394545_4_k_cu_1223ae18_226894cuda3std3__45__cpo3endE,@object
	.size		_ZN40_INTERNAL_85394545_4_k_cu_1223ae18_226894cuda3std3__45__cpo3endE,(_ZN40_INTERNAL_85394545_4_k_cu_1223ae18_226894cuda3std3__419piecewise_constructE - _ZN40_INTERNAL_85394545_4_k_cu_1223ae18_226894cuda3std3__45__cpo3endE)
_ZN40_INTERNAL_85394545_4_k_cu_1223ae18_226894cuda3std3__45__cpo3endE:
	.zero		1
	.type		_ZN40_INTERNAL_85394545_4_k_cu_1223ae18_226894cuda3std3__419piecewise_constructE,@object
	.size		_ZN40_INTERNAL_85394545_4_k_cu_1223ae18_226894cuda3std3__419piecewise_constructE,(_ZN40_INTERNAL_85394545_4_k_cu_1223ae18_226894cuda3std3__45__cpo4cendE - _ZN40_INTERNAL_85394545_4_k_cu_1223ae18_226894cuda3std3__419piecewise_constructE)
_ZN40_INTERNAL_85394545_4_k_cu_1223ae18_226894cuda3std3__419piecewise_constructE:
	.zero		1
	.type		_ZN40_INTERNAL_85394545_4_k_cu_1223ae18_226894cuda3std3__45__cpo4cendE,@object
	.size		_ZN40_INTERNAL_85394545_4_k_cu_1223ae18_226894cuda3std3__45__cpo4cendE,(_ZN40_INTERNAL_85394545_4_k_cu_1223ae18_226894cuda3std6ranges3__45__cpo4swapE - _ZN40_INTERNAL_85394545_4_k_cu_1223ae18_226894cuda3std3__45__cpo4cendE)
_ZN40_INTERNAL_85394545_4_k_cu_1223ae18_226894cuda3std3__45__cpo4cendE:
	.zero		1
	.type		_ZN40_INTERNAL_85394545_4_k_cu_1223ae18_226894cuda3std6ranges3__45__cpo4swapE,@object
	.size		_ZN40_INTERNAL_85394545_4_k_cu_1223ae18_226894cuda3std6ranges3__45__cpo4swapE,(.L_8 - _ZN40_INTERNAL_85394545_4_k_cu_1223ae18_226894cuda3std6ranges3__45__cpo4swapE)
_ZN40_INTERNAL_85394545_4_k_cu_1223ae18_226894cuda3std6ranges3__45__cpo4swapE:
	.zero		1
.L_8:


//--------------------- .nv.constant0._ZN7cutlass13device_kernelINS_4gemm6kernel13GemmUniversalIN4cute5tupleIJiiiiEEENS1_10collective13CollectiveMmaINS1_34MainloopSm90TmaGmmaWarpSpecializedILi7ENS5_IJNS4_1CILi1EEESB_SB_EEENS1_35KernelTmaWarpSpecializedCooperativeEEENS5_IJNSA_ILi128EEESF_NSA_ILi64EEEEEEfNS5_IJlSB_lEEEfSI_NS4_8TiledMMAINS4_8MMA_AtomIJNS4_4SM904GMMA30MMA_64x128x8_F32TF32TF32_SS_TNILNSM_7ScaleInE1ELSO_1EEEEEENS4_6LayoutINS5_IJNSA_ILi2EEESB_SB_EEENS5_IJSB_NSA_ILi0EEESU_EEEEENS5_IJNS4_10UnderscoreESX_SX_EEEEENS4_13SM90_TMA_LOADENS4_14ComposedLayoutINS4_7SwizzleILi3ELi4ELi3EEENS4_18smem_ptr_flag_bitsILi32EEENSR_INS5_IJNSA_ILi8EEENSA_ILi32EEEEEENS5_IJS17_SB_EEEEEEEvNS4_8identityES10_S1B_vS1C_EENS_8epilogue10collective6detail29Sm90TmaWarpSpecializedAdapterINS1F_15DefaultEpilogueIfSI_SI_NS1E_6thread17LinearCombinationIfLi1EffLNS1J_9ScaleType4KindE0ELNS_15FloatRoundStyleE2EfEENS1_15EpilogueDefaultEEEEEvvEEEEvNT_6ParamsE --------------------------
	.section	.nv.constant0._ZN7cutlass13device_kernelINS_4gemm6kernel13GemmUniversalIN4cute5tupleIJiiiiEEENS1_10collective13CollectiveMmaINS1_34MainloopSm90TmaGmmaWarpSpecializedILi7ENS5_IJNS4_1CILi1EEESB_SB_EEENS1_35KernelTmaWarpSpecializedCooperativeEEENS5_IJNSA_ILi128EEESF_NSA_ILi64EEEEEEfNS5_IJlSB_lEEEfSI_NS4_8TiledMMAINS4_8MMA_AtomIJNS4_4SM904GMMA30MMA_64x128x8_F32TF32TF32_SS_TNILNSM_7ScaleInE1ELSO_1EEEEEENS4_6LayoutINS5_IJNSA_ILi2EEESB_SB_EEENS5_IJSB_NSA_ILi0EEESU_EEEEENS5_IJNS4_10UnderscoreESX_SX_EEEEENS4_13SM90_TMA_LOADENS4_14ComposedLayoutINS4_7SwizzleILi3ELi4ELi3EEENS4_18smem_ptr_flag_bitsILi32EEENSR_INS5_IJNSA_ILi8EEENSA_ILi32EEEEEENS5_IJS17_SB_EEEEEEEvNS4_8identityES10_S1B_vS1C_EENS_8epilogue10collective6detail29Sm90TmaWarpSpecializedAdapterINS1F_15DefaultEpilogueIfSI_SI_NS1E_6thread17LinearCombinationIfLi1EffLNS1J_9ScaleType4KindE0ELNS_15FloatRoundStyleE2EfEENS1_15EpilogueDefaultEEEEEvvEEEEvNT_6ParamsE,"a",@progbits
	.sectionflags	@""
	.align	4
.nv.constant0._ZN7cutlass13device_kernelINS_4gemm6kernel13GemmUniversalIN4cute5tupleIJiiiiEEENS1_10collective13CollectiveMmaINS1_34MainloopSm90TmaGmmaWarpSpecializedILi7ENS5_IJNS4_1CILi1EEESB_SB_EEENS1_35KernelTmaWarpSpecializedCooperativeEEENS5_IJNSA_ILi128EEESF_NSA_ILi64EEEEEEfNS5_IJlSB_lEEEfSI_NS4_8TiledMMAINS4_8MMA_AtomIJNS4_4SM904GMMA30MMA_64x128x8_F32TF32TF32_SS_TNILNSM_7ScaleInE1ELSO_1EEEEEENS4_6LayoutINS5_IJNSA_ILi2EEESB_SB_EEENS5_IJSB_NSA_ILi0EEESU_EEEEENS5_IJNS4_10UnderscoreESX_SX_EEEEENS4_13SM90_TMA_LOADENS4_14ComposedLayoutINS4_7SwizzleILi3ELi4ELi3EEENS4_18smem_ptr_flag_bitsILi32EEENSR_INS5_IJNSA_ILi8EEENSA_ILi32EEEEEENS5_IJS17_SB_EEEEEEEvNS4_8identityES10_S1B_vS1C_EENS_8epilogue10collective6detail29Sm90TmaWarpSpecializedAdapterINS1F_15DefaultEpilogueIfSI_SI_NS1E_6thread17LinearCombinationIfLi1EffLNS1J_9ScaleType4KindE0ELNS_15FloatRoundStyleE2EfEENS1_15EpilogueDefaultEEEEEvvEEEEvNT_6ParamsE:
	.zero		1664


//--------------------- SYMBOLS --------------------------

	.type		.nv.reservedSmem.offset0,@object
	.size		.nv.reservedSmem.offset0,0x4
	.type		__assertfail,@function
